//
// Generated by NVIDIA NVVM Compiler
//
// Compiler Build ID: CL-36424714
// Cuda compilation tools, release 13.0, V13.0.88
// Based on NVVM 20.0.0
//

.version 9.0
.target sm_100
.address_size 64

	// .globl	_Z27sgemm_smem_warp_tiling_vec4ILi128ELi128ELi4ELi4ELi32ELi64ELi32ELi2ELi2EEviiifPKfS1_fPf
// _ZZ27sgemm_smem_warp_tiling_vec4ILi128ELi128ELi4ELi4ELi32ELi64ELi32ELi2ELi2EEviiifPKfS1_fPfE6a_smem has been demoted
// _ZZ27sgemm_smem_warp_tiling_vec4ILi128ELi128ELi4ELi4ELi32ELi64ELi32ELi2ELi2EEviiifPKfS1_fPfE6b_smem has been demoted

.visible .entry _Z27sgemm_smem_warp_tiling_vec4ILi128ELi128ELi4ELi4ELi32ELi64ELi32ELi2ELi2EEviiifPKfS1_fPf(
	.param .u32 _Z27sgemm_smem_warp_tiling_vec4ILi128ELi128ELi4ELi4ELi32ELi64ELi32ELi2ELi2EEviiifPKfS1_fPf_param_0,
	.param .u32 _Z27sgemm_smem_warp_tiling_vec4ILi128ELi128ELi4ELi4ELi32ELi64ELi32ELi2ELi2EEviiifPKfS1_fPf_param_1,
	.param .u32 _Z27sgemm_smem_warp_tiling_vec4ILi128ELi128ELi4ELi4ELi32ELi64ELi32ELi2ELi2EEviiifPKfS1_fPf_param_2,
	.param .f32 _Z27sgemm_smem_warp_tiling_vec4ILi128ELi128ELi4ELi4ELi32ELi64ELi32ELi2ELi2EEviiifPKfS1_fPf_param_3,
	.param .u64 .ptr .align 1 _Z27sgemm_smem_warp_tiling_vec4ILi128ELi128ELi4ELi4ELi32ELi64ELi32ELi2ELi2EEviiifPKfS1_fPf_param_4,
	.param .u64 .ptr .align 1 _Z27sgemm_smem_warp_tiling_vec4ILi128ELi128ELi4ELi4ELi32ELi64ELi32ELi2ELi2EEviiifPKfS1_fPf_param_5,
	.param .f32 _Z27sgemm_smem_warp_tiling_vec4ILi128ELi128ELi4ELi4ELi32ELi64ELi32ELi2ELi2EEviiifPKfS1_fPf_param_6,
	.param .u64 .ptr .align 1 _Z27sgemm_smem_warp_tiling_vec4ILi128ELi128ELi4ELi4ELi32ELi64ELi32ELi2ELi2EEviiifPKfS1_fPf_param_7
)
{
	.reg .pred 	%p<4>;
	.reg .b32 	%r<122>;
	.reg .b32 	%f<499>;
	.reg .b64 	%rd<111>;
	// demoted variable
	.shared .align 4 .b8 _ZZ27sgemm_smem_warp_tiling_vec4ILi128ELi128ELi4ELi4ELi32ELi64ELi32ELi2ELi2EEviiifPKfS1_fPfE6a_smem[16384];
	// demoted variable
	.shared .align 4 .b8 _ZZ27sgemm_smem_warp_tiling_vec4ILi128ELi128ELi4ELi4ELi32ELi64ELi32ELi2ELi2EEviiifPKfS1_fPfE6b_smem[16384];
	ld.param.u32 	%r7, [_Z27sgemm_smem_warp_tiling_vec4ILi128ELi128ELi4ELi4ELi32ELi64ELi32ELi2ELi2EEviiifPKfS1_fPf_param_2];
	add.s32 	%r8, %r7, 31;
	setp.lt.u32 	%p1, %r8, 63;
	mov.f32 	%f371, 0f00000000;
	mov.f32 	%f372, %f371;
	mov.f32 	%f373, %f371;
	mov.f32 	%f374, %f371;
	mov.f32 	%f375, %f371;
	mov.f32 	%f376, %f371;
	mov.f32 	%f377, %f371;
	mov.f32 	%f378, %f371;
	mov.f32 	%f379, %f371;
	mov.f32 	%f380, %f371;
	mov.f32 	%f381, %f371;
	mov.f32 	%f382, %f371;
	mov.f32 	%f383, %f371;
	mov.f32 	%f384, %f371;
	mov.f32 	%f385, %f371;
	mov.f32 	%f386, %f371;
	mov.f32 	%f387, %f371;
	mov.f32 	%f388, %f371;
	mov.f32 	%f389, %f371;
	mov.f32 	%f390, %f371;
	mov.f32 	%f391, %f371;
	mov.f32 	%f392, %f371;
	mov.f32 	%f393, %f371;
	mov.f32 	%f394, %f371;
	mov.f32 	%f395, %f371;
	mov.f32 	%f396, %f371;
	mov.f32 	%f397, %f371;
	mov.f32 	%f398, %f371;
	mov.f32 	%f399, %f371;
	mov.f32 	%f400, %f371;
	mov.f32 	%f401, %f371;
	mov.f32 	%f402, %f371;
	mov.f32 	%f403, %f371;
	mov.f32 	%f404, %f371;
	mov.f32 	%f405, %f371;
	mov.f32 	%f406, %f371;
	mov.f32 	%f407, %f371;
	mov.f32 	%f408, %f371;
	mov.f32 	%f409, %f371;
	mov.f32 	%f410, %f371;
	mov.f32 	%f411, %f371;
	mov.f32 	%f412, %f371;
	mov.f32 	%f413, %f371;
	mov.f32 	%f414, %f371;
	mov.f32 	%f415, %f371;
	mov.f32 	%f416, %f371;
	mov.f32 	%f417, %f371;
	mov.f32 	%f418, %f371;
	mov.f32 	%f419, %f371;
	mov.f32 	%f420, %f371;
	mov.f32 	%f421, %f371;
	mov.f32 	%f422, %f371;
	mov.f32 	%f423, %f371;
	mov.f32 	%f424, %f371;
	mov.f32 	%f425, %f371;
	mov.f32 	%f426, %f371;
	mov.f32 	%f427, %f371;
	mov.f32 	%f428, %f371;
	mov.f32 	%f429, %f371;
	mov.f32 	%f430, %f371;
	mov.f32 	%f431, %f371;
	mov.f32 	%f432, %f371;
	mov.f32 	%f433, %f371;
	mov.f32 	%f434, %f371;
	@%p1 bra 	$L__BB0_5;
	ld.param.u32 	%r118, [_Z27sgemm_smem_warp_tiling_vec4ILi128ELi128ELi4ELi4ELi32ELi64ELi32ELi2ELi2EEviiifPKfS1_fPf_param_2];
	shr.s32 	%r10, %r118, 31;
	shr.u32 	%r11, %r10, 27;
	add.s32 	%r12, %r118, %r11;
	shr.s32 	%r13, %r12, 5;
	max.u32 	%r1, %r13, 1;
	mov.b32 	%r120, 0;
	mov.f32 	%f371, 0f00000000;
	mov.u32 	%r16, %tid.x;
	shl.b32 	%r17, %r16, 9;
	and.b32  	%r18, %r17, 3584;
	shr.u32 	%r19, %r16, 3;
$L__BB0_2:
	ld.param.u64 	%rd109, [_Z27sgemm_smem_warp_tiling_vec4ILi128ELi128ELi4ELi4ELi32ELi64ELi32ELi2ELi2EEviiifPKfS1_fPf_param_5];
	ld.param.u64 	%rd108, [_Z27sgemm_smem_warp_tiling_vec4ILi128ELi128ELi4ELi4ELi32ELi64ELi32ELi2ELi2EEviiifPKfS1_fPf_param_4];
	ld.param.u32 	%r119, [_Z27sgemm_smem_warp_tiling_vec4ILi128ELi128ELi4ELi4ELi32ELi64ELi32ELi2ELi2EEviiifPKfS1_fPf_param_2];
	ld.param.u32 	%r116, [_Z27sgemm_smem_warp_tiling_vec4ILi128ELi128ELi4ELi4ELi32ELi64ELi32ELi2ELi2EEviiifPKfS1_fPf_param_1];
	shl.b32 	%r15, %r120, 5;
	or.b32  	%r20, %r18, %r19;
	shr.u32 	%r21, %r18, 7;
	mad.lo.s32 	%r22, %r19, %r119, %r21;
	add.s32 	%r23, %r15, %r22;
	cvt.u64.u32 	%rd4, %r23;
	mov.u32 	%r24, %ctaid.y;
	mul.lo.s32 	%r25, %r24, %r119;
	shl.b32 	%r26, %r25, 7;
	cvt.u64.u32 	%rd5, %r26;
	add.s64 	%rd6, %rd4, %rd5;
	cvta.to.global.u64 	%rd7, %rd108;
	shl.b64 	%rd8, %rd6, 2;
	add.s64 	%rd9, %rd7, %rd8;
	ld.global.v4.f32 	{%f259, %f260, %f261, %f262}, [%rd9];
	shl.b32 	%r27, %r20, 2;
	mov.u32 	%r28, _ZZ27sgemm_smem_warp_tiling_vec4ILi128ELi128ELi4ELi4ELi32ELi64ELi32ELi2ELi2EEviiifPKfS1_fPfE6a_smem;
	add.s32 	%r29, %r28, %r27;
	st.shared.f32 	[%r29], %f259;
	st.shared.f32 	[%r29+512], %f260;
	st.shared.f32 	[%r29+1024], %f261;
	st.shared.f32 	[%r29+1536], %f262;
	add.s32 	%r30, %r20, 32;
	shr.u32 	%r31, %r30, 7;
	and.b32  	%r32, %r30, 127;
	mad.lo.s32 	%r33, %r32, %r119, %r31;
	add.s32 	%r34, %r15, %r33;
	cvt.u64.u32 	%rd10, %r34;
	add.s64 	%rd11, %rd10, %rd5;
	shl.b64 	%rd12, %rd11, 2;
	add.s64 	%rd13, %rd7, %rd12;
	ld.global.v4.f32 	{%f263, %f264, %f265, %f266}, [%rd13];
	st.shared.f32 	[%r29+128], %f263;
	st.shared.f32 	[%r29+640], %f264;
	st.shared.f32 	[%r29+1152], %f265;
	st.shared.f32 	[%r29+1664], %f266;
	add.s32 	%r35, %r20, 64;
	shr.u32 	%r36, %r35, 7;
	and.b32  	%r37, %r35, 127;
	mad.lo.s32 	%r38, %r37, %r119, %r36;
	add.s32 	%r39, %r15, %r38;
	cvt.u64.u32 	%rd14, %r39;
	add.s64 	%rd15, %rd14, %rd5;
	shl.b64 	%rd16, %rd15, 2;
	add.s64 	%rd17, %rd7, %rd16;
	ld.global.v4.f32 	{%f267, %f268, %f269, %f270}, [%rd17];
	st.shared.f32 	[%r29+256], %f267;
	st.shared.f32 	[%r29+768], %f268;
	st.shared.f32 	[%r29+1280], %f269;
	st.shared.f32 	[%r29+1792], %f270;
	add.s32 	%r40, %r20, 96;
	shr.u32 	%r41, %r40, 7;
	and.b32  	%r42, %r40, 127;
	mad.lo.s32 	%r43, %r42, %r119, %r41;
	add.s32 	%r44, %r15, %r43;
	cvt.u64.u32 	%rd18, %r44;
	add.s64 	%rd19, %rd18, %rd5;
	shl.b64 	%rd20, %rd19, 2;
	add.s64 	%rd21, %rd7, %rd20;
	ld.global.v4.f32 	{%f271, %f272, %f273, %f274}, [%rd21];
	st.shared.f32 	[%r29+384], %f271;
	st.shared.f32 	[%r29+896], %f272;
	st.shared.f32 	[%r29+1408], %f273;
	st.shared.f32 	[%r29+1920], %f274;
	shr.u32 	%r45, %r16, 5;
	or.b32  	%r46, %r45, %r15;
	shl.b32 	%r47, %r16, 2;
	and.b32  	%r48, %r47, 124;
	mad.lo.s32 	%r49, %r46, %r116, %r48;
	cvt.u64.u32 	%rd22, %r49;
	mov.u32 	%r50, %ctaid.x;
	shl.b32 	%r51, %r50, 7;
	cvt.u64.u32 	%rd23, %r51;
	add.s64 	%rd24, %rd22, %rd23;
	cvta.to.global.u64 	%rd25, %rd109;
	shl.b64 	%rd26, %rd24, 2;
	add.s64 	%rd27, %rd25, %rd26;
	ld.global.v4.f32 	{%f275, %f276, %f277, %f278}, [%rd27];
	shl.b32 	%r52, %r16, 4;
	mov.u32 	%r53, _ZZ27sgemm_smem_warp_tiling_vec4ILi128ELi128ELi4ELi4ELi32ELi64ELi32ELi2ELi2EEviiifPKfS1_fPfE6b_smem;
	add.s32 	%r54, %r53, %r52;
	st.shared.v4.f32 	[%r54], {%f275, %f276, %f277, %f278};
	add.s32 	%r55, %r47, 1024;
	shr.u32 	%r56, %r55, 7;
	add.s32 	%r57, %r56, %r15;
	mad.lo.s32 	%r58, %r57, %r116, %r48;
	cvt.u64.u32 	%rd28, %r58;
	add.s64 	%rd29, %rd28, %rd23;
	shl.b64 	%rd30, %rd29, 2;
	add.s64 	%rd31, %rd25, %rd30;
	ld.global.v4.f32 	{%f279, %f280, %f281, %f282}, [%rd31];
	st.shared.v4.f32 	[%r54+4096], {%f279, %f280, %f281, %f282};
	add.s32 	%r59, %r47, 2048;
	shr.u32 	%r60, %r59, 7;
	add.s32 	%r61, %r60, %r15;
	mad.lo.s32 	%r62, %r61, %r116, %r48;
	cvt.u64.u32 	%rd32, %r62;
	add.s64 	%rd33, %rd32, %rd23;
	shl.b64 	%rd34, %rd33, 2;
	add.s64 	%rd35, %rd25, %rd34;
	ld.global.v4.f32 	{%f283, %f284, %f285, %f286}, [%rd35];
	st.shared.v4.f32 	[%r54+8192], {%f283, %f284, %f285, %f286};
	add.s32 	%r63, %r47, 3072;
	shr.u32 	%r64, %r63, 7;
	add.s32 	%r65, %r64, %r15;
	mad.lo.s32 	%r66, %r65, %r116, %r48;
	cvt.u64.u32 	%rd36, %r66;
	add.s64 	%rd37, %rd36, %rd23;
	shl.b64 	%rd38, %rd37, 2;
	add.s64 	%rd39, %rd25, %rd38;
	ld.global.v4.f32 	{%f287, %f288, %f289, %f290}, [%rd39];
	st.shared.v4.f32 	[%r54+12288], {%f287, %f288, %f289, %f290};
	bar.sync 	0;
	mov.b32 	%r121, 64;
$L__BB0_3:
	mov.u32 	%r67, %tid.x;
	shl.b32 	%r68, %r67, 1;
	and.b32  	%r69, %r68, 1968;
	mov.u32 	%r70, _ZZ27sgemm_smem_warp_tiling_vec4ILi128ELi128ELi4ELi4ELi32ELi64ELi32ELi2ELi2EEviiifPKfS1_fPfE6a_smem;
	add.s32 	%r71, %r70, %r69;
	add.s32 	%r72, %r71, %r121;
	ld.shared.v4.f32 	{%f291, %f292, %f293, %f294}, [%r72+-64];
	ld.shared.v4.f32 	{%f295, %f296, %f297, %f298}, [%r72];
	shl.b32 	%r73, %r67, 3;
	and.b32  	%r74, %r73, 256;
	shl.b32 	%r75, %r67, 4;
	and.b32  	%r76, %r75, 112;
	or.b32  	%r77, %r74, %r76;
	mov.u32 	%r78, _ZZ27sgemm_smem_warp_tiling_vec4ILi128ELi128ELi4ELi4ELi32ELi64ELi32ELi2ELi2EEviiifPKfS1_fPfE6b_smem;
	add.s32 	%r79, %r78, %r77;
	add.s32 	%r80, %r79, %r121;
	ld.shared.v4.f32 	{%f299, %f300, %f301, %f302}, [%r80+-64];
	ld.shared.v4.f32 	{%f303, %f304, %f305, %f306}, [%r80+64];
	fma.rn.f32 	%f434, %f291, %f299, %f434;
	fma.rn.f32 	%f433, %f291, %f300, %f433;
	fma.rn.f32 	%f432, %f291, %f301, %f432;
	fma.rn.f32 	%f431, %f291, %f302, %f431;
	fma.rn.f32 	%f426, %f292, %f299, %f426;
	fma.rn.f32 	%f425, %f292, %f300, %f425;
	fma.rn.f32 	%f424, %f292, %f301, %f424;
	fma.rn.f32 	%f423, %f292, %f302, %f423;
	fma.rn.f32 	%f418, %f293, %f299, %f418;
	fma.rn.f32 	%f417, %f293, %f300, %f417;
	fma.rn.f32 	%f416, %f293, %f301, %f416;
	fma.rn.f32 	%f415, %f293, %f302, %f415;
	fma.rn.f32 	%f410, %f294, %f299, %f410;
	fma.rn.f32 	%f409, %f294, %f300, %f409;
	fma.rn.f32 	%f408, %f294, %f301, %f408;
	fma.rn.f32 	%f407, %f294, %f302, %f407;
	fma.rn.f32 	%f430, %f291, %f303, %f430;
	fma.rn.f32 	%f429, %f291, %f304, %f429;
	fma.rn.f32 	%f428, %f291, %f305, %f428;
	fma.rn.f32 	%f427, %f291, %f306, %f427;
	fma.rn.f32 	%f422, %f292, %f303, %f422;
	fma.rn.f32 	%f421, %f292, %f304, %f421;
	fma.rn.f32 	%f420, %f292, %f305, %f420;
	fma.rn.f32 	%f419, %f292, %f306, %f419;
	fma.rn.f32 	%f414, %f293, %f303, %f414;
	fma.rn.f32 	%f413, %f293, %f304, %f413;
	fma.rn.f32 	%f412, %f293, %f305, %f412;
	fma.rn.f32 	%f411, %f293, %f306, %f411;
	fma.rn.f32 	%f406, %f294, %f303, %f406;
	fma.rn.f32 	%f405, %f294, %f304, %f405;
	fma.rn.f32 	%f404, %f294, %f305, %f404;
	fma.rn.f32 	%f403, %f294, %f306, %f403;
	fma.rn.f32 	%f402, %f295, %f299, %f402;
	fma.rn.f32 	%f401, %f295, %f300, %f401;
	fma.rn.f32 	%f400, %f295, %f301, %f400;
	fma.rn.f32 	%f399, %f295, %f302, %f399;
	fma.rn.f32 	%f394, %f296, %f299, %f394;
	fma.rn.f32 	%f393, %f296, %f300, %f393;
	fma.rn.f32 	%f392, %f296, %f301, %f392;
	fma.rn.f32 	%f391, %f296, %f302, %f391;
	fma.rn.f32 	%f386, %f297, %f299, %f386;
	fma.rn.f32 	%f385, %f297, %f300, %f385;
	fma.rn.f32 	%f384, %f297, %f301, %f384;
	fma.rn.f32 	%f383, %f297, %f302, %f383;
	fma.rn.f32 	%f378, %f298, %f299, %f378;
	fma.rn.f32 	%f377, %f298, %f300, %f377;
	fma.rn.f32 	%f376, %f298, %f301, %f376;
	fma.rn.f32 	%f375, %f298, %f302, %f375;
	fma.rn.f32 	%f398, %f295, %f303, %f398;
	fma.rn.f32 	%f397, %f295, %f304, %f397;
	fma.rn.f32 	%f396, %f295, %f305, %f396;
	fma.rn.f32 	%f395, %f295, %f306, %f395;
	fma.rn.f32 	%f390, %f296, %f303, %f390;
	fma.rn.f32 	%f389, %f296, %f304, %f389;
	fma.rn.f32 	%f388, %f296, %f305, %f388;
	fma.rn.f32 	%f387, %f296, %f306, %f387;
	fma.rn.f32 	%f382, %f297, %f303, %f382;
	fma.rn.f32 	%f381, %f297, %f304, %f381;
	fma.rn.f32 	%f380, %f297, %f305, %f380;
	fma.rn.f32 	%f379, %f297, %f306, %f379;
	fma.rn.f32 	%f374, %f298, %f303, %f374;
	fma.rn.f32 	%f373, %f298, %f304, %f373;
	fma.rn.f32 	%f372, %f298, %f305, %f372;
	fma.rn.f32 	%f371, %f298, %f306, %f371;
	add.s32 	%r121, %r121, 512;
	setp.ne.s32 	%p2, %r121, 16448;
	@%p2 bra 	$L__BB0_3;
	bar.sync 	0;
	add.s32 	%r120, %r120, 1;
	setp.ne.s32 	%p3, %r120, %r1;
	@%p3 bra 	$L__BB0_2;
$L__BB0_5:
	ld.param.u64 	%rd110, [_Z27sgemm_smem_warp_tiling_vec4ILi128ELi128ELi4ELi4ELi32ELi64ELi32ELi2ELi2EEviiifPKfS1_fPf_param_7];
	ld.param.u32 	%r117, [_Z27sgemm_smem_warp_tiling_vec4ILi128ELi128ELi4ELi4ELi32ELi64ELi32ELi2ELi2EEviiifPKfS1_fPf_param_1];
	mov.u32 	%r81, %ctaid.y;
	mul.lo.s32 	%r82, %r81, %r117;
	shl.b32 	%r83, %r82, 7;
	mov.u32 	%r84, %ctaid.x;
	shl.b32 	%r85, %r84, 7;
	add.s32 	%r86, %r83, %r85;
	cvt.u64.u32 	%rd40, %r86;
	cvta.to.global.u64 	%rd41, %rd110;
	mov.u32 	%r87, %tid.x;
	shr.u32 	%r88, %r87, 6;
	mul.lo.s32 	%r89, %r88, %r117;
	shl.b32 	%r90, %r89, 5;
	shl.b32 	%r91, %r87, 1;
	and.b32  	%r92, %r91, 64;
	add.s32 	%r93, %r90, %r92;
	cvt.u64.u32 	%rd42, %r93;
	add.s64 	%rd43, %rd40, %rd42;
	shr.u32 	%r94, %r87, 3;
	and.b32  	%r95, %r94, 3;
	shl.b32 	%r96, %r87, 2;
	and.b32  	%r97, %r96, 28;
	mul.lo.s32 	%r98, %r95, %r117;
	shl.b32 	%r99, %r98, 2;
	add.s32 	%r100, %r97, %r99;
	cvt.u64.u32 	%rd44, %r100;
	add.s64 	%rd45, %rd43, %rd44;
	shl.b64 	%rd46, %rd45, 2;
	add.s64 	%rd47, %rd41, %rd46;
	st.global.v4.f32 	[%rd47], {%f434, %f433, %f432, %f431};
	add.s32 	%r101, %r100, %r117;
	cvt.u64.u32 	%rd48, %r101;
	add.s64 	%rd49, %rd43, %rd48;
	shl.b64 	%rd50, %rd49, 2;
	add.s64 	%rd51, %rd41, %rd50;
	st.global.v4.f32 	[%rd51], {%f426, %f425, %f424, %f423};
	add.s32 	%r102, %r101, %r117;
	cvt.u64.u32 	%rd52, %r102;
	add.s64 	%rd53, %rd43, %rd52;
	shl.b64 	%rd54, %rd53, 2;
	add.s64 	%rd55, %rd41, %rd54;
	st.global.v4.f32 	[%rd55], {%f418, %f417, %f416, %f415};
	add.s32 	%r103, %r102, %r117;
	cvt.u64.u32 	%rd56, %r103;
	add.s64 	%rd57, %rd43, %rd56;
	shl.b64 	%rd58, %rd57, 2;
	add.s64 	%rd59, %rd41, %rd58;
	st.global.v4.f32 	[%rd59], {%f410, %f409, %f408, %f407};
	add.s32 	%r104, %r100, 32;
	cvt.u64.u32 	%rd60, %r104;
	add.s64 	%rd61, %rd43, %rd60;
	shl.b64 	%rd62, %rd61, 2;
	add.s64 	%rd63, %rd41, %rd62;
	st.global.v4.f32 	[%rd63], {%f430, %f429, %f428, %f427};
	add.s32 	%r105, %r104, %r117;
	cvt.u64.u32 	%rd64, %r105;
	add.s64 	%rd65, %rd43, %rd64;
	shl.b64 	%rd66, %rd65, 2;
	add.s64 	%rd67, %rd41, %rd66;
	st.global.v4.f32 	[%rd67], {%f422, %f421, %f420, %f419};
	add.s32 	%r106, %r105, %r117;
	cvt.u64.u32 	%rd68, %r106;
	add.s64 	%rd69, %rd43, %rd68;
	shl.b64 	%rd70, %rd69, 2;
	add.s64 	%rd71, %rd41, %rd70;
	st.global.v4.f32 	[%rd71], {%f414, %f413, %f412, %f411};
	add.s32 	%r107, %r106, %r117;
	cvt.u64.u32 	%rd72, %r107;
	add.s64 	%rd73, %rd43, %rd72;
	shl.b64 	%rd74, %rd73, 2;
	add.s64 	%rd75, %rd41, %rd74;
	st.global.v4.f32 	[%rd75], {%f406, %f405, %f404, %f403};
	mad.lo.s32 	%r108, %r117, 13, %r103;
	cvt.u64.u32 	%rd76, %r108;
	add.s64 	%rd77, %rd43, %rd76;
	shl.b64 	%rd78, %rd77, 2;
	add.s64 	%rd79, %rd41, %rd78;
	st.global.v4.f32 	[%rd79], {%f402, %f401, %f400, %f399};
	add.s32 	%r109, %r108, %r117;
	cvt.u64.u32 	%rd80, %r109;
	add.s64 	%rd81, %rd43, %rd80;
	shl.b64 	%rd82, %rd81, 2;
	add.s64 	%rd83, %rd41, %rd82;
	st.global.v4.f32 	[%rd83], {%f394, %f393, %f392, %f391};
	add.s32 	%r110, %r109, %r117;
	cvt.u64.u32 	%rd84, %r110;
	add.s64 	%rd85, %rd43, %rd84;
	shl.b64 	%rd86, %rd85, 2;
	add.s64 	%rd87, %rd41, %rd86;
	st.global.v4.f32 	[%rd87], {%f386, %f385, %f384, %f383};
	add.s32 	%r111, %r110, %r117;
	cvt.u64.u32 	%rd88, %r111;
	add.s64 	%rd89, %rd43, %rd88;
	shl.b64 	%rd90, %rd89, 2;
	add.s64 	%rd91, %rd41, %rd90;
	st.global.v4.f32 	[%rd91], {%f378, %f377, %f376, %f375};
	add.s32 	%r112, %r108, 32;
	cvt.u64.u32 	%rd92, %r112;
	add.s64 	%rd93, %rd43, %rd92;
	shl.b64 	%rd94, %rd93, 2;
	add.s64 	%rd95, %rd41, %rd94;
	st.global.v4.f32 	[%rd95], {%f398, %f397, %f396, %f395};
	add.s32 	%r113, %r112, %r117;
	cvt.u64.u32 	%rd96, %r113;
	add.s64 	%rd97, %rd43, %rd96;
	shl.b64 	%rd98, %rd97, 2;
	add.s64 	%rd99, %rd41, %rd98;
	st.global.v4.f32 	[%rd99], {%f390, %f389, %f388, %f387};
	add.s32 	%r114, %r113, %r117;
	cvt.u64.u32 	%rd100, %r114;
	add.s64 	%rd101, %rd43, %rd100;
	shl.b64 	%rd102, %rd101, 2;
	add.s64 	%rd103, %rd41, %rd102;
	st.global.v4.f32 	[%rd103], {%f382, %f381, %f380, %f379};
	add.s32 	%r115, %r114, %r117;
	cvt.u64.u32 	%rd104, %r115;
	add.s64 	%rd105, %rd43, %rd104;
	shl.b64 	%rd106, %rd105, 2;
	add.s64 	%rd107, %rd41, %rd106;
	st.global.v4.f32 	[%rd107], {%f374, %f373, %f372, %f371};
	ret;

}


// ===== COMPILED SASS (sm_100) =====

	.target	sm_100

	.elftype	@"ET_EXEC"


//--------------------- .note.nv.tkinfo           --------------------------
	.section	.note.nv.tkinfo,"",@"SHT_NOTE"
	.sectionflags	@"SHF_NOTE_NV_TKINFO"
	.tkinfo
        /*0018*/ 	.word	0x00000002
        /*0030*/ 	.string	""
        /*0030*/ 	.string	"ptxas"
        /*0030*/ 	.string	"Cuda compilation tools, release 13.0, V13.0.88"
        /*0030*/ 	.string	"Build cuda_13.0.r13.0/compiler.36424714_0"
        /*0030*/ 	.string	"-arch sm_100 -m 64 "



//--------------------- .note.nv.cuinfo           --------------------------
	.section	.note.nv.cuinfo,"",@"SHT_NOTE"
	.sectionflags	@"SHF_NOTE_NV_CUINFO"
        /*0018*/ 	.short	0x0002
        /*001a*/ 	.short	0x0064
        /*001c*/ 	.short	0x0082
	.zero		2


//--------------------- .nv.info                  --------------------------
	.section	.nv.info,"",@"SHT_CUDA_INFO"
	.align	4


	//----- nvinfo : EIATTR_REGCOUNT
	.align		4
        /*0000*/ 	.byte	0x04, 0x2f
        /*0002*/ 	.short	(.L_1 - .L_0)
	.align		4
.L_0:
        /*0004*/ 	.word	index@(_Z27sgemm_smem_warp_tiling_vec4ILi128ELi128ELi4ELi4ELi32ELi64ELi32ELi2ELi2EEviiifPKfS1_fPf)
        /*0008*/ 	.word	0x0000005f


	//----- nvinfo : EIATTR_FRAME_SIZE
	.align		4
.L_1:
        /*000c*/ 	.byte	0x04, 0x11
        /*000e*/ 	.short	(.L_3 - .L_2)
	.align		4
.L_2:
        /*0010*/ 	.word	index@(_Z27sgemm_smem_warp_tiling_vec4ILi128ELi128ELi4ELi4ELi32ELi64ELi32ELi2ELi2EEviiifPKfS1_fPf)
        /*0014*/ 	.word	0x00000000


	//----- nvinfo : EIATTR_MIN_STACK_SIZE
	.align		4
.L_3:
        /*0018*/ 	.byte	0x04, 0x12
        /*001a*/ 	.short	(.L_5 - .L_4)
	.align		4
.L_4:
        /*001c*/ 	.word	index@(_Z27sgemm_smem_warp_tiling_vec4ILi128ELi128ELi4ELi4ELi32ELi64ELi32ELi2ELi2EEviiifPKfS1_fPf)
        /*0020*/ 	.word	0x00000000
.L_5:


//--------------------- .nv.compat                --------------------------
	.section	.nv.compat,"",@"SHT_CUDA_COMPAT_INFO"
	.align	4
        /*0000*/ 	.byte	0x02, 0x09, 0x00, 0x00, 0x02, 0x02, 0x01, 0x00, 0x02, 0x05, 0x05, 0x00, 0x03, 0x07, 0x01, 0x01
        /*0010*/ 	.byte	0x02, 0x03, 0x00, 0x00, 0x02, 0x06, 0x01, 0x00, 0x04, 0x0b, 0x08, 0x00, 0x09, 0x00, 0x00, 0x00
        /*0020*/ 	.byte	0x00, 0x00, 0x00, 0x00


//--------------------- .nv.info._Z27sgemm_smem_warp_tiling_vec4ILi128ELi128ELi4ELi4ELi32ELi64ELi32ELi2ELi2EEviiifPKfS1_fPf --------------------------
	.section	.nv.info._Z27sgemm_smem_warp_tiling_vec4ILi128ELi128ELi4ELi4ELi32ELi64ELi32ELi2ELi2EEviiifPKfS1_fPf,"",@"SHT_CUDA_INFO"
	.sectionflags	@""
	.align	4


	//----- nvinfo : EIATTR_CUDA_API_VERSION
	.align		4
        /*0000*/ 	.byte	0x04, 0x37
        /*0002*/ 	.short	(.L_7 - .L_6)
.L_6:
        /*0004*/ 	.word	0x00000082


	//----- nvinfo : EIATTR_KPARAM_INFO
	.align		4
.L_7:
        /*0008*/ 	.byte	0x04, 0x17
        /*000a*/ 	.short	(.L_9 - .L_8)
.L_8:
        /*000c*/ 	.word	0x00000000
        /*0010*/ 	.short	0x0007
        /*0012*/ 	.short	0x0028
        /*0014*/ 	.byte	0x00, 0xf5, 0x21, 0x00


	//----- nvinfo : EIATTR_KPARAM_INFO
	.align		4
.L_9:
        /*0018*/ 	.byte	0x04, 0x17
        /*001a*/ 	.short	(.L_11 - .L_10)
.L_10:
        /*001c*/ 	.word	0x00000000
        /*0020*/ 	.short	0x0006
        /*0022*/ 	.short	0x0020
        /*0024*/ 	.byte	0x00, 0xf0, 0x11, 0x00


	//----- nvinfo : EIATTR_KPARAM_INFO
	.align		4
.L_11:
        /*0028*/ 	.byte	0x04, 0x17
        /*002a*/ 	.short	(.L_13 - .L_12)
.L_12:
        /*002c*/ 	.word	0x00000000
        /*0030*/ 	.short	0x0005
        /*0032*/ 	.short	0x0018
        /*0034*/ 	.byte	0x00, 0xf5, 0x21, 0x00


	//----- nvinfo : EIATTR_KPARAM_INFO
	.align		4
.L_13:
        /*0038*/ 	.byte	0x04, 0x17
        /*003a*/ 	.short	(.L_15 - .L_14)
.L_14:
        /*003c*/ 	.word	0x00000000
        /*0040*/ 	.short	0x0004
        /*0042*/ 	.short	0x0010
        /*0044*/ 	.byte	0x00, 0xf5, 0x21, 0x00


	//----- nvinfo : EIATTR_KPARAM_INFO
	.align		4
.L_15:
        /*0048*/ 	.byte	0x04, 0x17
        /*004a*/ 	.short	(.L_17 - .L_16)
.L_16:
        /*004c*/ 	.word	0x00000000
        /*0050*/ 	.short	0x0003
        /*0052*/ 	.short	0x000c
        /*0054*/ 	.byte	0x00, 0xf0, 0x11, 0x00


	//----- nvinfo : EIATTR_KPARAM_INFO
	.align		4
.L_17:
        /*0058*/ 	.byte	0x04, 0x17
        /*005a*/ 	.short	(.L_19 - .L_18)
.L_18:
        /*005c*/ 	.word	0x00000000
        /*0060*/ 	.short	0x0002
        /*0062*/ 	.short	0x0008
        /*0064*/ 	.byte	0x00, 0xf0, 0x11, 0x00


	//----- nvinfo : EIATTR_KPARAM_INFO
	.align		4
.L_19:
        /*0068*/ 	.byte	0x04, 0x17
        /*006a*/ 	.short	(.L_21 - .L_20)
.L_20:
        /*006c*/ 	.word	0x00000000
        /*0070*/ 	.short	0x0001
        /*0072*/ 	.short	0x0004
        /*0074*/ 	.byte	0x00, 0xf0, 0x11, 0x00


	//----- nvinfo : EIATTR_KPARAM_INFO
	.align		4
.L_21:
        /*0078*/ 	.byte	0x04, 0x17
        /*007a*/ 	.short	(.L_23 - .L_22)
.L_22:
        /*007c*/ 	.word	0x00000000
        /*0080*/ 	.short	0x0000
        /*0082*/ 	.short	0x0000
        /*0084*/ 	.byte	0x00, 0xf0, 0x11, 0x00


	//----- nvinfo : EIATTR_SPARSE_MMA_MASK
	.align		4
.L_23:
        /*0088*/ 	.byte	0x03, 0x50
        /*008a*/ 	.short	0x0000


	//----- nvinfo : EIATTR_MAXREG_COUNT
	.align		4
        /*008c*/ 	.byte	0x03, 0x1b
        /*008e*/ 	.short	0x00ff


	//----- nvinfo : EIATTR_NUM_BARRIERS
	.align		4
        /*0090*/ 	.byte	0x02, 0x4c
        /*0092*/ 	.byte	0x01
	.zero		1


	//----- nvinfo : EIATTR_MERCURY_ISA_VERSION
	.align		4
        /*0094*/ 	.byte	0x03, 0x5f
        /*0096*/ 	.short	0x0101


	//----- nvinfo : EIATTR_VRC_CTA_INIT_COUNT
	.align		4
        /*0098*/ 	.byte	0x02, 0x4a
	.zero		1
	.zero		1


	//----- nvinfo : EIATTR_EXIT_INSTR_OFFSETS
	.align		4
        /*009c*/ 	.byte	0x04, 0x1c
        /*009e*/ 	.short	(.L_25 - .L_24)


	//   ....[0]....
.L_24:
        /*00a0*/ 	.word	0x00001660


	//----- nvinfo : EIATTR_CBANK_PARAM_SIZE
	.align		4
.L_25:
        /*00a4*/ 	.byte	0x03, 0x19
        /*00a6*/ 	.short	0x0030


	//----- nvinfo : EIATTR_PARAM_CBANK
	.align		4
        /*00a8*/ 	.byte	0x04, 0x0a
        /*00aa*/ 	.short	(.L_27 - .L_26)
	.align		4
.L_26:
        /*00ac*/ 	.word	index@(.nv.constant0._Z27sgemm_smem_warp_tiling_vec4ILi128ELi128ELi4ELi4ELi32ELi64ELi32ELi2ELi2EEviiifPKfS1_fPf)
        /*00b0*/ 	.short	0x0380
        /*00b2*/ 	.short	0x0030


	//----- nvinfo : EIATTR_SW_WAR
	.align		4
.L_27:
        /*00b4*/ 	.byte	0x04, 0x36
        /*00b6*/ 	.short	(.L_29 - .L_28)
.L_28:
        /*00b8*/ 	.word	0x00000008
.L_29:


//--------------------- .nv.callgraph             --------------------------
	.section	.nv.callgraph,"",@"SHT_CUDA_CALLGRAPH"
	.align	4
	.sectionentsize	8
	.align		4
        /*0000*/ 	.word	0x00000000
	.align		4
        /*0004*/ 	.word	0xffffffff
	.align		4
        /*0008*/ 	.word	0x00000000
	.align		4
        /*000c*/ 	.word	0xfffffffe
	.align		4
        /*0010*/ 	.word	0x00000000
	.align		4
        /*0014*/ 	.word	0xfffffffd
	.align		4
        /*0018*/ 	.word	0x00000000
	.align		4
        /*001c*/ 	.word	0xfffffffc


//--------------------- .text._Z27sgemm_smem_warp_tiling_vec4ILi128ELi128ELi4ELi4ELi32ELi64ELi32ELi2ELi2EEviiifPKfS1_fPf --------------------------
	.section	.text._Z27sgemm_smem_warp_tiling_vec4ILi128ELi128ELi4ELi4ELi32ELi64ELi32ELi2ELi2EEviiifPKfS1_fPf,"ax",@progbits
	.align	128
        .global         _Z27sgemm_smem_warp_tiling_vec4ILi128ELi128ELi4ELi4ELi32ELi64ELi32ELi2ELi2EEviiifPKfS1_fPf
        .type           _Z27sgemm_smem_warp_tiling_vec4ILi128ELi128ELi4ELi4ELi32ELi64ELi32ELi2ELi2EEviiifPKfS1_fPf,@function
        .size           _Z27sgemm_smem_warp_tiling_vec4ILi128ELi128ELi4ELi4ELi32ELi64ELi32ELi2ELi2EEviiifPKfS1_fPf,(.L_x_4 - _Z27sgemm_smem_warp_tiling_vec4ILi128ELi128ELi4ELi4ELi32ELi64ELi32ELi2ELi2EEviiifPKfS1_fPf)
        .other          _Z27sgemm_smem_warp_tiling_vec4ILi128ELi128ELi4ELi4ELi32ELi64ELi32ELi2ELi2EEviiifPKfS1_fPf,@"STO_CUDA_ENTRY STV_DEFAULT"
_Z27sgemm_smem_warp_tiling_vec4ILi128ELi128ELi4ELi4ELi32ELi64ELi32ELi2ELi2EEviiifPKfS1_fPf:
.text._Z27sgemm_smem_warp_tiling_vec4ILi128ELi128ELi4ELi4ELi32ELi64ELi32ELi2ELi2EEviiifPKfS1_fPf:
[----:B------:R-:W-:Y:S01]  /*0000*/  LDC R1, c[0x0][0x37c] ;  /* 0x0000df00ff017b82 */ /* 0x000fe20000000800 */
[----:B------:R-:W0:Y:S01]  /*0010*/  LDCU UR5, c[0x0][0x388] ;  /* 0x00007100ff0577ac */ /* 0x000e220008000800 */
[----:B------:R-:W-:Y:S02]  /*0020*/  CS2R R66, SRZ ;  /* 0x0000000000427805 */ /* 0x000fe4000001ff00 */
[----:B------:R-:W-:Y:S02]  /*0030*/  CS2R R64, SRZ ;  /* 0x0000000000407805 */ /* 0x000fe4000001ff00 */
[----:B------:R-:W-:Y:S02]  /*0040*/  CS2R R62, SRZ ;  /* 0x00000000003e7805 */ /* 0x000fe4000001ff00 */
[----:B------:R-:W-:Y:S02]  /*0050*/  CS2R R60, SRZ ;  /* 0x00000000003c7805 */ /* 0x000fe4000001ff00 */
[----:B------:R-:W-:-:S02]  /*0060*/  CS2R R58, SRZ ;  /* 0x00000000003a7805 */ /* 0x000fc4000001ff00 */
[----:B------:R-:W-:Y:S02]  /*0070*/  CS2R R56, SRZ ;  /* 0x0000000000387805 */ /* 0x000fe4000001ff00 */
        /* <DEDUP_REMOVED lines=10> */
[----:B------:R-:W-:Y:S01]  /*0120*/  CS2R R34, SRZ ;  /* 0x0000000000227805 */ /* 0x000fe2000001ff00 */
[----:B0-----:R-:W-:Y:S01]  /*0130*/  UIADD3 UR4, UPT, UPT, UR5, 0x1f, URZ ;  /* 0x0000001f05047890 */ /* 0x001fe2000fffe0ff */
[----:B------:R-:W-:-:S02]  /*0140*/  CS2R R32, SRZ ;  /* 0x0000000000207805 */ /* 0x000fc4000001ff00 */
[----:B------:R-:W-:Y:S02]  /*0150*/  CS2R R30, SRZ ;  /* 0x00000000001e7805 */ /* 0x000fe4000001ff00 */
[----:B------:R-:W-:Y:S01]  /*0160*/  CS2R R28, SRZ ;  /* 0x00000000001c7805 */ /* 0x000fe2000001ff00 */
[----:B------:R-:W-:Y:S01]  /*0170*/  UISETP.GE.U32.AND UP0, UPT, UR4, 0x3f, UPT ;  /* 0x0000003f0400788c */ /* 0x000fe2000bf06070 */
        /* <DEDUP_REMOVED lines=11> */
[----:B------:R-:W-:Y:S01]  /*0230*/  CS2R R4, SRZ ;  /* 0x0000000000047805 */ /* 0x000fe2000001ff00 */
[----:B------:R-:W0:Y:S01]  /*0240*/  LDCU.64 UR12, c[0x0][0x358] ;  /* 0x00006b00ff0c77ac */ /* 0x000e220008000a00 */
[----:B------:R-:W-:Y:S05]  /*0250*/  BRA.U !UP0, `(.L_x_0) ;  /* 0x0000000d08387547 */ /* 0x000fea000b800000 */
[----:B------:R-:W1:Y:S01]  /*0260*/  S2R R0, SR_TID.X ;  /* 0x0000000000007919 */ /* 0x000e620000002100 */
[----:B------:R-:W-:Y:S01]  /*0270*/  USHF.R.S32.HI UR4, URZ, 0x1f, UR5 ;  /* 0x0000001fff047899 */ /* 0x000fe20008011405 */
[----:B------:R-:W-:-:S03]  /*0280*/  IMAD.MOV.U32 R67, RZ, RZ, RZ ;  /* 0x000000ffff437224 */ /* 0x000fc600078e00ff */
[----:B------:R-:W-:-:S04]  /*0290*/  ULEA.HI UR4, UR4, UR5, URZ, 0x5 ;  /* 0x0000000504047291 */ /* 0x000fc8000f8f28ff */
[----:B------:R-:W-:-:S04]  /*02a0*/  USHF.R.S32.HI UR4, URZ, 0x5, UR4 ;  /* 0x00000005ff047899 */ /* 0x000fc80008011404 */
[----:B------:R-:W-:-:S04]  /*02b0*/  UISETP.LT.U32.AND UP0, UPT, UR4, 0x1, UPT ;  /* 0x000000010400788c */ /* 0x000fc8000bf01070 */
[----:B------:R-:W-:-:S03]  /*02c0*/  USEL UR5, UR4, 0x1, !UP0 ;  /* 0x0000000104057887 */ /* 0x000fc6000c000000 */
[----:B------:R-:W-:Y:S01]  /*02d0*/  UMOV UR4, URZ ;  /* 0x000000ff00047c82 */ /* 0x000fe20008000000 */
[----:B-1----:R-:W-:Y:S01]  /*02e0*/  IMAD.SHL.U32 R3, R0, 0x200, RZ ;  /* 0x0000020000037824 */ /* 0x002fe200078e00ff */
[----:B------:R-:W-:-:S04]  /*02f0*/  SHF.R.U32.HI R2, RZ, 0x3, R0 ;  /* 0x00000003ff027819 */ /* 0x000fc80000011600 */
[----:B------:R-:W-:-:S07]  /*0300*/  LOP3.LUT R3, R3, 0xe00, RZ, 0xc0, !PT ;  /* 0x00000e0003037812 */ /* 0x000fce00078ec0ff */
.L_x_2:
[----:B------:R-:W1:Y:S01]  /*0310*/  S2UR UR6, SR_CTAID.Y ;  /* 0x00000000000679c3 */ /* 0x000e620000002600 */
[----:B------:R-:W2:Y:S01]  /*0320*/  LDCU UR7, c[0x0][0x388] ;  /* 0x00007100ff0777ac */ /* 0x000ea20008000800 */
[----:B------:R-:W-:Y:S01]  /*0330*/  LOP3.LUT R92, R3, R2, RZ, 0xfc, !PT ;  /* 0x00000002035c7212 */ /* 0x000fe200078efcff */
[----:B------:R-:W3:Y:S04]  /*0340*/  LDCU.128 UR16, c[0x0][0x390] ;  /* 0x00007200ff1077ac */ /* 0x000ee80008000c00 */
[----:B------:R-:W-:Y:S01]  /*0350*/  VIADD R68, R92, 0x20 ;  /* 0x000000205c447836 */ /* 0x000fe20000000000 */
[----:B------:R-:W-:Y:S01]  /*0360*/  USHF.L.U32 UR10, UR4, 0x5, URZ ;  /* 0x00000005040a7899 */ /* 0x000fe200080006ff */
[----:B------:R-:W-:Y:S01]  /*0370*/  S2UR UR9, SR_CgaCtaId ;  /* 0x00000000000979c3 */ /* 0x000fe20000008800 */
[----:B------:R-:W4:Y:S02]  /*0380*/  LDCU UR14, c[0x0][0x384] ;  /* 0x00007080ff0e77ac */ /* 0x000f240008000800 */
[----:B------:R-:W-:-:S02]  /*0390*/  SHF.R.U32.HI R69, RZ, 0x7, R68 ;  /* 0x00000007ff457819 */ /* 0x000fc40000011644 */
[----:B------:R-:W-:-:S05]  /*03a0*/  LOP3.LUT R68, R68, 0x7f, RZ, 0xc0, !PT ;  /* 0x0000007f44447812 */ /* 0x000fca00078ec0ff */
[----:B--2---:R-:W-:-:S04]  /*03b0*/  IMAD R68, R68, UR7, R69 ;  /* 0x0000000744447c24 */ /* 0x004fc8000f8e0245 */
[----:B------:R-:W-:Y:S01]  /*03c0*/  VIADD R68, R68, UR10 ;  /* 0x0000000a44447c36 */ /* 0x000fe20008000000 */
[----:B-1----:R-:W-:-:S04]  /*03d0*/  UIMAD UR6, UR6, UR7, URZ ;  /* 0x00000007060672a4 */ /* 0x002fc8000f8e02ff */
[----:B------:R-:W-:-:S06]  /*03e0*/  USHF.L.U32 UR6, UR6, 0x7, URZ ;  /* 0x0000000706067899 */ /* 0x000fcc00080006ff */
[----:B------:R-:W-:Y:S01]  /*03f0*/  IADD3 R70, P0, PT, R68, UR6, RZ ;  /* 0x0000000644467c10 */ /* 0x000fe2000ff1e0ff */
[----:B------:R-:W-:-:S04]  /*0400*/  VIADD R68, R92, 0x40 ;  /* 0x000000405c447836 */ /* 0x000fc80000000000 */
[----:B------:R-:W-:Y:S01]  /*0410*/  IMAD.X R71, RZ, RZ, RZ, P0 ;  /* 0x000000ffff477224 */ /* 0x000fe200000e06ff */
[----:B---3--:R-:W-:Y:S02]  /*0420*/  LEA R76, P0, R70, UR16, 0x2 ;  /* 0x00000010464c7c11 */ /* 0x008fe4000f8010ff */
[----:B------:R-:W-:Y:S02]  /*0430*/  SHF.R.U32.HI R69, RZ, 0x7, R68 ;  /* 0x00000007ff457819 */ /* 0x000fe40000011644 */
[----:B------:R-:W-:Y:S02]  /*0440*/  LOP3.LUT R68, R68, 0x7f, RZ, 0xc0, !PT ;  /* 0x0000007f44447812 */ /* 0x000fe400078ec0ff */
[----:B------:R-:W-:-:S03]  /*0450*/  LEA.HI.X R77, R70, UR17, R71, 0x2, P0 ;  /* 0x00000011464d7c11 */ /* 0x000fc600080f1447 */
[----:B------:R-:W-:-:S03]  /*0460*/  IMAD R68, R68, UR7, R69 ;  /* 0x0000000744447c24 */ /* 0x000fc6000f8e0245 */
[----:B0-----:R-:W2:Y:S01]  /*0470*/  LDG.E.128 R76, desc[UR12][R76.64] ;  /* 0x0000000c4c4c7981 */ /* 0x001ea2000c1e1d00 */
[----:B------:R-:W-:Y:S01]  /*0480*/  VIADD R68, R68, UR10 ;  /* 0x0000000a44447c36 */ /* 0x000fe20008000000 */
[----:B------:R-:W0:Y:S01]  /*0490*/  S2UR UR8, SR_CTAID.X ;  /* 0x00000000000879c3 */ /* 0x000e220000002500 */
[----:B------:R-:W-:Y:S01]  /*04a0*/  VIADD R80, R92, 0x60 ;  /* 0x000000605c507836 */ /* 0x000fe20000000000 */
[----:B------:R-:W-:Y:S02]  /*04b0*/  SHF.R.U32.HI R69, RZ, 0x7, R3 ;  /* 0x00000007ff457819 */ /* 0x000fe40000011603 */
[----:B------:R-:W-:Y:S02]  /*04c0*/  IADD3 R68, P0, PT, R68, UR6, RZ ;  /* 0x0000000644447c10 */ /* 0x000fe4000ff1e0ff */
[----:B------:R-:W-:Y:S01]  /*04d0*/  SHF.R.U32.HI R86, RZ, 0x7, R80 ;  /* 0x00000007ff567819 */ /* 0x000fe20000011650 */
[----:B------:R-:W-:Y:S02]  /*04e0*/  IMAD R69, R2, UR7, R69 ;  /* 0x0000000702457c24 */ /* 0x000fe4000f8e0245 */
[----:B------:R-:W-:Y:S01]  /*04f0*/  IMAD.X R71, RZ, RZ, RZ, P0 ;  /* 0x000000ffff477224 */ /* 0x000fe200000e06ff */
[----:B------:R-:W-:Y:S01]  /*0500*/  LEA R72, P0, R68, UR16, 0x2 ;  /* 0x0000001044487c11 */ /* 0x000fe2000f8010ff */
[----:B------:R-:W-:-:S03]  /*0510*/  VIADD R69, R69, UR10 ;  /* 0x0000000a45457c36 */ /* 0x000fc60008000000 */
[----:B------:R-:W-:Y:S02]  /*0520*/  LEA.HI.X R73, R68, UR17, R71, 0x2, P0 ;  /* 0x0000001144497c11 */ /* 0x000fe400080f1447 */
[----:B------:R-:W-:Y:S02]  /*0530*/  LOP3.LUT R81, R80, 0x7f, RZ, 0xc0, !PT ;  /* 0x0000007f50517812 */ /* 0x000fe400078ec0ff */
[----:B------:R-:W-:Y:S02]  /*0540*/  IADD3 R69, P0, PT, R69, UR6, RZ ;  /* 0x0000000645457c10 */ /* 0x000fe4000ff1e0ff */
[----:B------:R-:W3:Y:S01]  /*0550*/  LDG.E.128 R72, desc[UR12][R72.64] ;  /* 0x0000000c48487981 */ /* 0x000ee2000c1e1d00 */
[----:B------:R-:W-:Y:S02]  /*0560*/  IMAD R86, R81, UR7, R86 ;  /* 0x0000000751567c24 */ /* 0x000fe4000f8e0256 */
[----:B------:R-:W-:Y:S01]  /*0570*/  IMAD.SHL.U32 R81, R0, 0x4, RZ ;  /* 0x0000000400517824 */ /* 0x000fe200078e00ff */
[----:B------:R-:W-:Y:S01]  /*0580*/  SHF.R.U32.HI R80, RZ, 0x5, R0 ;  /* 0x00000005ff507819 */ /* 0x000fe20000011600 */
[----:B------:R-:W-:Y:S01]  /*0590*/  IMAD.X R70, RZ, RZ, RZ, P0 ;  /* 0x000000ffff467224 */ /* 0x000fe200000e06ff */
[----:B------:R-:W-:Y:S01]  /*05a0*/  LEA R68, P0, R69, UR16, 0x2 ;  /* 0x0000001045447c11 */ /* 0x000fe2000f8010ff */
[----:B------:R-:W-:-:S02]  /*05b0*/  VIADD R82, R81, 0x400 ;  /* 0x0000040051527836 */ /* 0x000fc40000000000 */
[C---:B------:R-:W-:Y:S02]  /*05c0*/  VIADD R83, R81.reuse, 0x800 ;  /* 0x0000080051537836 */ /* 0x040fe40000000000 */
[C---:B------:R-:W-:Y:S01]  /*05d0*/  VIADD R85, R81.reuse, 0xc00 ;  /* 0x00000c0051557836 */ /* 0x040fe20000000000 */
[----:B------:R-:W-:Y:S02]  /*05e0*/  LOP3.LUT R81, R81, 0x7c, RZ, 0xc0, !PT ;  /* 0x0000007c51517812 */ /* 0x000fe400078ec0ff */
[----:B------:R-:W-:Y:S01]  /*05f0*/  LEA.HI R82, R82, UR10, RZ, 0x19 ;  /* 0x0000000a52527c11 */ /* 0x000fe2000f8fc8ff */
[----:B0-----:R-:W-:Y:S01]  /*0600*/  USHF.L.U32 UR8, UR8, 0x7, URZ ;  /* 0x0000000708087899 */ /* 0x001fe200080006ff */
[----:B------:R-:W-:Y:S02]  /*0610*/  LOP3.LUT R80, R80, UR10, RZ, 0xfc, !PT ;  /* 0x0000000a50507c12 */ /* 0x000fe4000f8efcff */
[----:B------:R-:W-:Y:S01]  /*0620*/  LEA.HI R84, R83, UR10, RZ, 0x19 ;  /* 0x0000000a53547c11 */ /* 0x000fe2000f8fc8ff */
[--C-:B----4-:R-:W-:Y:S01]  /*0630*/  IMAD R82, R82, UR14, R81.reuse ;  /* 0x0000000e52527c24 */ /* 0x110fe2000f8e0251 */
[----:B------:R-:W-:Y:S01]  /*0640*/  LEA.HI R88, R85, UR10, RZ, 0x19 ;  /* 0x0000000a55587c11 */ /* 0x000fe2000f8fc8ff */
[----:B------:R-:W-:Y:S01]  /*0650*/  UMOV UR7, 0x400 ;  /* 0x0000040000077882 */ /* 0x000fe20000000000 */
[----:B------:R-:W-:Y:S01]  /*0660*/  LEA.HI.X R69, R69, UR17, R70, 0x2, P0 ;  /* 0x0000001145457c11 */ /* 0x000fe200080f1446 */
[----:B------:R-:W-:Y:S01]  /*0670*/  ULEA UR11, UR9, UR7, 0x18 ;  /* 0x00000007090b7291 */ /* 0x000fe2000f8ec0ff */
[----:B------:R-:W-:-:S02]  /*0680*/  IMAD R80, R80, UR14, R81 ;  /* 0x0000000e50507c24 */ /* 0x000fc4000f8e0251 */
[--C-:B------:R-:W-:Y:S02]  /*0690*/  IMAD R84, R84, UR14, R81.reuse ;  /* 0x0000000e54547c24 */ /* 0x100fe4000f8e0251 */
[----:B------:R-:W-:Y:S01]  /*06a0*/  IMAD R87, R88, UR14, R81 ;  /* 0x0000000e58577c24 */ /* 0x000fe2000f8e0251 */
[----:B------:R-:W-:Y:S01]  /*06b0*/  IADD3 R81, P0, PT, R82, UR8, RZ ;  /* 0x0000000852517c10 */ /* 0x000fe2000ff1e0ff */
[----:B------:R-:W4:Y:S01]  /*06c0*/  LDG.E.128 R68, desc[UR12][R68.64] ;  /* 0x0000000c44447981 */ /* 0x000f22000c1e1d00 */
[----:B------:R-:W-:Y:S01]  /*06d0*/  LEA R92, R92, UR11, 0x2 ;  /* 0x0000000b5c5c7c11 */ /* 0x000fe2000f8e10ff */
[----:B------:R-:W-:Y:S01]  /*06e0*/  VIADD R86, R86, UR10 ;  /* 0x0000000a56567c36 */ /* 0x000fe20008000000 */
[----:B------:R-:W-:Y:S01]  /*06f0*/  IADD3 R85, P1, PT, R84, UR8, RZ ;  /* 0x0000000854557c10 */ /* 0x000fe2000ff3e0ff */
[----:B------:R-:W-:Y:S01]  /*0700*/  IMAD.X R84, RZ, RZ, RZ, P0 ;  /* 0x000000ffff547224 */ /* 0x000fe200000e06ff */
[----:B------:R-:W-:Y:S02]  /*0710*/  IADD3 R83, P2, PT, R80, UR8, RZ ;  /* 0x0000000850537c10 */ /* 0x000fe4000ff5e0ff */
[----:B------:R-:W-:-:S02]  /*0720*/  LEA R80, P0, R81, UR18, 0x2 ;  /* 0x0000001251507c11 */ /* 0x000fc4000f8010ff */
[----:B------:R-:W-:Y:S02]  /*0730*/  IADD3.X R88, PT, PT, RZ, RZ, RZ, P2, !PT ;  /* 0x000000ffff587210 */ /* 0x000fe400017fe4ff */
[----:B------:R-:W-:Y:S02]  /*0740*/  LEA.HI.X R81, R81, UR19, R84, 0x2, P0 ;  /* 0x0000001351517c11 */ /* 0x000fe400080f1454 */
[----:B------:R-:W-:Y:S02]  /*0750*/  LEA R82, P2, R83, UR18, 0x2 ;  /* 0x0000001253527c11 */ /* 0x000fe4000f8410ff */
[----:B------:R-:W-:Y:S02]  /*0760*/  LEA R84, P0, R85, UR18, 0x2 ;  /* 0x0000001255547c11 */ /* 0x000fe4000f8010ff */
[----:B------:R-:W-:Y:S02]  /*0770*/  LEA.HI.X R83, R83, UR19, R88, 0x2, P2 ;  /* 0x0000001353537c11 */ /* 0x000fe400090f1458 */
[----:B------:R-:W-:Y:S01]  /*0780*/  IADD3 R87, P2, PT, R87, UR8, RZ ;  /* 0x0000000857577c10 */ /* 0x000fe2000ff5e0ff */
[----:B--2---:R0:W-:Y:S04]  /*0790*/  STS [R92+0x80], R76 ;  /* 0x0000804c5c007388 */ /* 0x0041e80000000800 */
[----:B------:R-:W-:Y:S04]  /*07a0*/  STS [R92+0x280], R77 ;  /* 0x0002804d5c007388 */ /* 0x000fe80000000800 */
[----:B------:R1:W-:Y:S01]  /*07b0*/  STS [R92+0x480], R78 ;  /* 0x0004804e5c007388 */ /* 0x0003e20000000800 */
[----:B0-----:R-:W-:Y:S01]  /*07c0*/  IMAD.X R76, RZ, RZ, RZ, P1 ;  /* 0x000000ffff4c7224 */ /* 0x001fe200008e06ff */
[----:B------:R-:W-:-:S02]  /*07d0*/  LEA R88, P1, R87, UR18, 0x2 ;  /* 0x0000001257587c11 */ /* 0x000fc4000f8210ff */
[----:B------:R-:W-:Y:S02]  /*07e0*/  STS [R92+0x680], R79 ;  /* 0x0006804f5c007388 */ /* 0x000fe40000000800 */
[----:B------:R-:W-:Y:S02]  /*07f0*/  LEA.HI.X R85, R85, UR19, R76, 0x2, P0 ;  /* 0x0000001355557c11 */ /* 0x000fe400080f144c */
[----:B------:R-:W-:Y:S01]  /*0800*/  IADD3 R86, P0, PT, R86, UR6, RZ ;  /* 0x0000000656567c10 */ /* 0x000fe2000ff1e0ff */
[----:B-1----:R-:W-:-:S03]  /*0810*/  IMAD.X R78, RZ, RZ, RZ, P2 ;  /* 0x000000ffff4e7224 */ /* 0x002fc600010e06ff */
[C---:B------:R-:W-:Y:S01]  /*0820*/  LEA R76, P2, R86.reuse, UR16, 0x2 ;  /* 0x00000010564c7c11 */ /* 0x040fe2000f8410ff */
[----:B------:R-:W-:Y:S01]  /*0830*/  IMAD.X R77, RZ, RZ, RZ, P0 ;  /* 0x000000ffff4d7224 */ /* 0x000fe200000e06ff */
[----:B------:R-:W-:Y:S01]  /*0840*/  LEA.HI.X R89, R87, UR19, R78, 0x2, P1 ;  /* 0x0000001357597c11 */ /* 0x000fe200088f144e */
[----:B---3--:R-:W-:Y:S03]  /*0850*/  STS [R92+0x100], R72 ;  /* 0x000100485c007388 */ /* 0x008fe60000000800 */
[----:B------:R-:W-:Y:S01]  /*0860*/  LEA.HI.X R77, R86, UR17, R77, 0x2, P2 ;  /* 0x00000011564d7c11 */ /* 0x000fe200090f144d */
[----:B------:R-:W-:Y:S04]  /*0870*/  STS [R92+0x300], R73 ;  /* 0x000300495c007388 */ /* 0x000fe80000000800 */
[----:B------:R-:W-:Y:S04]  /*0880*/  STS [R92+0x500], R74 ;  /* 0x0005004a5c007388 */ /* 0x000fe80000000800 */
[----:B------:R0:W-:Y:S04]  /*0890*/  STS [R92+0x700], R75 ;  /* 0x0007004b5c007388 */ /* 0x0001e80000000800 */
[----:B------:R-:W2:Y:S04]  /*08a0*/  LDG.E.128 R84, desc[UR12][R84.64] ;  /* 0x0000000c54547981 */ /* 0x000ea8000c1e1d00 */
[----:B------:R-:W3:Y:S04]  /*08b0*/  LDG.E.128 R88, desc[UR12][R88.64] ;  /* 0x0000000c58587981 */ /* 0x000ee8000c1e1d00 */
[----:B0-----:R-:W5:Y:S01]  /*08c0*/  LDG.E.128 R72, desc[UR12][R76.64] ;  /* 0x0000000c4c487981 */ /* 0x001f62000c1e1d00 */
[----:B------:R-:W-:-:S03]  /*08d0*/  UIADD3 UR7, UPT, UPT, UR7, 0x4000, URZ ;  /* 0x0000400007077890 */ /* 0x000fc6000fffe0ff */
[----:B----4-:R0:W-:Y:S04]  /*08e0*/  STS [R92], R68 ;  /* 0x000000445c007388 */ /* 0x0101e80000000800 */
[----:B------:R1:W-:Y:S04]  /*08f0*/  STS [R92+0x200], R69 ;  /* 0x000200455c007388 */ /* 0x0003e80000000800 */
[----:B------:R-:W4:Y:S04]  /*0900*/  LDG.E.128 R76, desc[UR12][R82.64] ;  /* 0x0000000c524c7981 */ /* 0x000f28000c1e1d00 */
[----:B------:R-:W-:Y:S04]  /*0910*/  STS [R92+0x400], R70 ;  /* 0x000400465c007388 */ /* 0x000fe80000000800 */
[----:B------:R-:W3:Y:S01]  /*0920*/  LDG.E.128 R80, desc[UR12][R80.64] ;  /* 0x0000000c50507981 */ /* 0x000ee2000c1e1d00 */
[----:B------:R-:W-:-:S06]  /*0930*/  ULEA UR7, UR9, UR7, 0x18 ;  /* 0x0000000709077291 */ /* 0x000fcc000f8ec0ff */
[----:B0-----:R-:W-:Y:S02]  /*0940*/  LEA R68, R0, UR7, 0x4 ;  /* 0x0000000700447c11 */ /* 0x001fe4000f8e20ff */
[----:B------:R-:W1:Y:S01]  /*0950*/  S2R R0, SR_TID.X ;  /* 0x0000000000007919 */ /* 0x000e620000002100 */
[----:B------:R0:W-:Y:S01]  /*0960*/  STS [R92+0x600], R71 ;  /* 0x000600475c007388 */ /* 0x0001e20000000800 */
[----:B------:R-:W-:Y:S01]  /*0970*/  UIADD3 UR4, UPT, UPT, UR4, 0x1, URZ ;  /* 0x0000000104047890 */ /* 0x000fe2000fffe0ff */
[----:B------:R-:W-:-:S03]  /*0980*/  UMOV UR6, 0x40 ;  /* 0x0000004000067882 */ /* 0x000fc60000000000 */
[----:B------:R-:W-:Y:S01]  /*0990*/  UISETP.NE.AND UP1, UPT, UR4, UR5, UPT ;  /* 0x000000050400728c */ /* 0x000fe2000bf25270 */
[C---:B-1----:R-:W-:Y:S02]  /*09a0*/  IMAD.SHL.U32 R69, R0.reuse, 0x8, RZ ;  /* 0x0000000800457824 */ /* 0x042fe400078e00ff */
[----:B0-----:R-:W-:-:S03]  /*09b0*/  IMAD.SHL.U32 R71, R0, 0x10, RZ ;  /* 0x0000001000477824 */ /* 0x001fc600078e00ff */
[----:B------:R-:W-:Y:S01]  /*09c0*/  LOP3.LUT R70, R69, 0x100, RZ, 0xc0, !PT ;  /* 0x0000010045467812 */ /* 0x000fe200078ec0ff */
[----:B------:R-:W-:-:S03]  /*09d0*/  IMAD.SHL.U32 R69, R0, 0x2, RZ ;  /* 0x0000000200457824 */ /* 0x000fc600078e00ff */
[----:B------:R-:W-:Y:S02]  /*09e0*/  LOP3.LUT R70, R70, 0x70, R71, 0xf8, !PT ;  /* 0x0000007046467812 */ /* 0x000fe400078ef847 */
[----:B------:R-:W-:Y:S01]  /*09f0*/  LOP3.LUT R69, R69, 0x7b0, RZ, 0xc0, !PT ;  /* 0x000007b045457812 */ /* 0x000fe200078ec0ff */
[----:B-----5:R-:W-:Y:S04]  /*0a00*/  STS [R92+0x180], R72 ;  /* 0x000180485c007388 */ /* 0x020fe80000000800 */
[----:B------:R-:W-:Y:S04]  /*0a10*/  STS [R92+0x380], R73 ;  /* 0x000380495c007388 */ /* 0x000fe80000000800 */
[----:B------:R-:W-:Y:S04]  /*0a20*/  STS [R92+0x580], R74 ;  /* 0x0005804a5c007388 */ /* 0x000fe80000000800 */
[----:B------:R-:W-:Y:S04]  /*0a30*/  STS [R92+0x780], R75 ;  /* 0x0007804b5c007388 */ /* 0x000fe80000000800 */
[----:B----4-:R-:W-:Y:S04]  /*0a40*/  STS.128 [R68], R76 ;  /* 0x0000004c44007388 */ /* 0x010fe80000000c00 */
[----:B--2---:R0:W-:Y:S04]  /*0a50*/  STS.128 [R68+0x2000], R84 ;  /* 0x0020005444007388 */ /* 0x0041e80000000c00 */
[----:B---3--:R1:W-:Y:S04]  /*0a60*/  STS.128 [R68+0x1000], R80 ;  /* 0x0010005044007388 */ /* 0x0083e80000000c00 */
[----:B------:R1:W-:Y:S01]  /*0a70*/  STS.128 [R68+0x3000], R88 ;  /* 0x0030005844007388 */ /* 0x0003e20000000c00 */
[----:B0-----:R-:W-:-:S02]  /*0a80*/  VIADD R84, R69, UR11 ;  /* 0x0000000b45547c36 */ /* 0x001fc40008000000 */
[----:B------:R-:W-:Y:S01]  /*0a90*/  VIADD R85, R70, UR7 ;  /* 0x0000000746557c36 */ /* 0x000fe20008000000 */
[----:B------:R-:W-:Y:S06]  /*0aa0*/  BAR.SYNC.DEFER_BLOCKING 0x0 ;  /* 0x0000000000007b1d */ /* 0x000fec0000010000 */
.L_x_1:
[----:B-1----:R-:W-:Y:S04]  /*0ab0*/  LDS.128 R68, [R84+UR6+-0x40] ;  /* 0xffffc00654447984 */ /* 0x002fe80008000c00 */
[----:B------:R-:W0:Y:S04]  /*0ac0*/  LDS.128 R72, [R85+UR6+-0x40] ;  /* 0xffffc00655487984 */ /* 0x000e280008000c00 */
[----:B------:R-:W1:Y:S04]  /*0ad0*/  LDS.128 R76, [R84+UR6] ;  /* 0x00000006544c7984 */ /* 0x000e680008000c00 */
[----:B------:R-:W2:Y:S01]  /*0ae0*/  LDS.128 R80, [R85+UR6+0x40] ;  /* 0x0000400655507984 */ /* 0x000ea20008000c00 */
[----:B------:R-:W-:-:S04]  /*0af0*/  UIADD3 UR6, UPT, UPT, UR6, 0x200, URZ ;  /* 0x0000020006067890 */ /* 0x000fc8000fffe0ff */
[----:B------:R-:W-:Y:S01]  /*0b00*/  UISETP.NE.AND UP0, UPT, UR6, 0x4040, UPT ;  /* 0x000040400600788c */ /* 0x000fe2000bf05270 */
[-C--:B0-----:R-:W-:Y:S01]  /*0b10*/  FFMA R4, R68, R72.reuse, R4 ;  /* 0x0000004844047223 */ /* 0x081fe20000000004 */
[-C--:B------:R-:W-:Y:S01]  /*0b20*/  FFMA R12, R69, R72.reuse, R12 ;  /* 0x00000048450c7223 */ /* 0x080fe2000000000c */
[-C--:B------:R-:W-:Y:S01]  /*0b30*/  FFMA R20, R70, R72.reuse, R20 ;  /* 0x0000004846147223 */ /* 0x080fe20000000014 */
[-C--:B------:R-:W-:Y:S01]  /*0b40*/  FFMA R28, R71, R72.reuse, R28 ;  /* 0x00000048471c7223 */ /* 0x080fe2000000001c */
[-C--:B-1----:R-:W-:Y:S01]  /*0b50*/  FFMA R36, R76, R72.reuse, R36 ;  /* 0x000000484c247223 */ /* 0x082fe20000000024 */
[-C--:B------:R-:W-:Y:S01]  /*0b60*/  FFMA R44, R77, R72.reuse, R44 ;  /* 0x000000484d2c7223 */ /* 0x080fe2000000002c */
[-C--:B------:R-:W-:Y:S01]  /*0b70*/  FFMA R52, R78, R72.reuse, R52 ;  /* 0x000000484e347223 */ /* 0x080fe20000000034 */
[----:B------:R-:W-:Y:S01]  /*0b80*/  FFMA R60, R79, R72, R60 ;  /* 0x000000484f3c7223 */ /* 0x000fe2000000003c */
[-C--:B------:R-:W-:Y:S01]  /*0b90*/  FFMA R5, R68, R73.reuse, R5 ;  /* 0x0000004944057223 */ /* 0x080fe20000000005 */
[-C--:B------:R-:W-:Y:S01]  /*0ba0*/  FFMA R13, R69, R73.reuse, R13 ;  /* 0x00000049450d7223 */ /* 0x080fe2000000000d */
[-C--:B------:R-:W-:Y:S01]  /*0bb0*/  FFMA R21, R70, R73.reuse, R21 ;  /* 0x0000004946157223 */ /* 0x080fe20000000015 */
[-C--:B------:R-:W-:Y:S01]  /*0bc0*/  FFMA R29, R71, R73.reuse, R29 ;  /* 0x00000049471d7223 */ /* 0x080fe2000000001d */
[-C--:B------:R-:W-:Y:S01]  /*0bd0*/  FFMA R37, R76, R73.reuse, R37 ;  /* 0x000000494c257223 */ /* 0x080fe20000000025 */
        /* <DEDUP_REMOVED lines=19> */
[C---:B--2---:R-:W-:Y:S01]  /*0d10*/  FFMA R8, R68.reuse, R80, R8 ;  /* 0x0000005044087223 */ /* 0x044fe20000000008 */
[C---:B------:R-:W-:Y:S01]  /*0d20*/  FFMA R9, R68.reuse, R81, R9 ;  /* 0x0000005144097223 */ /* 0x040fe20000000009 */
[C---:B------:R-:W-:Y:S01]  /*0d30*/  FFMA R10, R68.reuse, R82, R10 ;  /* 0x00000052440a7223 */ /* 0x040fe2000000000a */
[----:B------:R-:W-:Y:S01]  /*0d40*/  FFMA R11, R68, R83, R11 ;  /* 0x00000053440b7223 */ /* 0x000fe2000000000b */
[C---:B------:R-:W-:Y:S01]  /*0d50*/  FFMA R16, R69.reuse, R80, R16 ;  /* 0x0000005045107223 */ /* 0x040fe20000000010 */
        /* <DEDUP_REMOVED lines=27> */
[----:B------:R-:W-:Y:S06]  /*0f10*/  BRA.U UP0, `(.L_x_1) ;  /* 0xfffffff900e47547 */ /* 0x000fec000b83ffff */
[----:B------:R-:W-:Y:S06]  /*0f20*/  BAR.SYNC.DEFER_BLOCKING 0x0 ;  /* 0x0000000000007b1d */ /* 0x000fec0000010000 */
[----:B------:R-:W-:Y:S05]  /*0f30*/  BRA.U UP1, `(.L_x_2) ;  /* 0xfffffff101f47547 */ /* 0x000fea000b83ffff */
.L_x_0:
[----:B------:R-:W1:Y:S01]  /*0f40*/  S2R R68, SR_TID.X ;  /* 0x0000000000447919 */ /* 0x000e620000002100 */
[----:B------:R-:W2:Y:S01]  /*0f50*/  LDC R2, c[0x0][0x384] ;  /* 0x0000e100ff027b82 */ /* 0x000ea20000000800 */
[----:B------:R-:W3:Y:S01]  /*0f60*/  LDCU.64 UR4, c[0x0][0x3a8] ;  /* 0x00007500ff0477ac */ /* 0x000ee20008000a00 */
[----:B------:R-:W4:Y:S06]  /*0f70*/  S2R R71, SR_CTAID.X ;  /* 0x0000000000477919 */ /* 0x000f2c0000002500 */
[----:B------:R-:W4:Y:S01]  /*0f80*/  S2UR UR6, SR_CTAID.Y ;  /* 0x00000000000679c3 */ /* 0x000f220000002600 */
[----:B-1----:R-:W-:Y:S01]  /*0f90*/  IMAD.SHL.U32 R0, R68, 0x2, RZ ;  /* 0x0000000244007824 */ /* 0x002fe200078e00ff */
[----:B------:R-:W-:-:S02]  /*0fa0*/  SHF.R.U32.HI R3, RZ, 0x6, R68 ;  /* 0x00000006ff037819 */ /* 0x000fc40000011644 */
[----:B------:R-:W-:Y:S02]  /*0fb0*/  SHF.R.U32.HI R69, RZ, 0x3, R68 ;  /* 0x00000003ff457819 */ /* 0x000fe40000011644 */
[----:B------:R-:W-:Y:S01]  /*0fc0*/  LOP3.LUT R0, R0, 0x40, RZ, 0xc0, !PT ;  /* 0x0000004000007812 */ /* 0x000fe200078ec0ff */
[-C--:B--2---:R-:W-:Y:S01]  /*0fd0*/  IMAD R3, R3, R2.reuse, RZ ;  /* 0x0000000203037224 */ /* 0x084fe200078e02ff */
[----:B------:R-:W-:Y:S02]  /*0fe0*/  LOP3.LUT R69, R69, 0x3, RZ, 0xc0, !PT ;  /* 0x0000000345457812 */ /* 0x000fe400078ec0ff */
[----:B------:R-:W-:Y:S01]  /*0ff0*/  SHF.L.U32 R70, R68, 0x2, RZ ;  /* 0x0000000244467819 */ /* 0x000fe200000006ff */
[----:B------:R-:W-:Y:S02]  /*1000*/  IMAD R3, R3, 0x20, R0 ;  /* 0x0000002003037824 */ /* 0x000fe400078e0200 */
[----:B----4-:R-:W-:Y:S01]  /*1010*/  IMAD R68, R2, UR6, R71 ;  /* 0x0000000602447c24 */ /* 0x010fe2000f8e0247 */
[----:B------:R-:W-:Y:S01]  /*1020*/  LOP3.LUT R0, R70, 0x1c, RZ, 0xc0, !PT ;  /* 0x0000001c46007812 */ /* 0x000fe200078ec0ff */
[----:B------:R-:W-:-:S03]  /*1030*/  IMAD R69, R69, R2, RZ ;  /* 0x0000000245457224 */ /* 0x000fc600078e02ff */
[----:B------:R-:W-:Y:S01]  /*1040*/  LEA R3, P0, R68, R3, 0x7 ;  /* 0x0000000344037211 */ /* 0x000fe200078038ff */
[----:B------:R-:W-:-:S04]  /*1050*/  IMAD R69, R69, 0x4, R0 ;  /* 0x0000000445457824 */ /* 0x000fc800078e0200 */
[----:B------:R-:W-:Y:S01]  /*1060*/  IMAD.X R0, RZ, RZ, RZ, P0 ;  /* 0x000000ffff007224 */ /* 0x000fe200000e06ff */
[CC--:B------:R-:W-:Y:S01]  /*1070*/  IADD3 R68, P0, PT, R69.reuse, R3.reuse, RZ ;  /* 0x0000000345447210 */ /* 0x0c0fe20007f1e0ff */
[C---:B------:R-:W-:Y:S02]  /*1080*/  IMAD.IADD R70, R69.reuse, 0x1, R2 ;  /* 0x0000000145467824 */ /* 0x040fe400078e0202 */
[----:B------:R-:W-:Y:S01]  /*1090*/  VIADD R69, R69, 0x20 ;  /* 0x0000002045457836 */ /* 0x000fe20000000000 */
[----:B---3--:R-:W-:Y:S01]  /*10a0*/  LEA R72, P1, R68, UR4, 0x2 ;  /* 0x0000000444487c11 */ /* 0x008fe2000f8210ff */
[----:B------:R-:W-:Y:S01]  /*10b0*/  IMAD.X R71, RZ, RZ, R0, P0 ;  /* 0x000000ffff477224 */ /* 0x000fe200000e0600 */
[-C--:B------:R-:W-:Y:S01]  /*10c0*/  IADD3 R77, P2, PT, R70, R3.reuse, RZ ;  /* 0x00000003464d7210 */ /* 0x080fe20007f5e0ff */
[C---:B------:R-:W-:Y:S01]  /*10d0*/  IMAD.IADD R75, R69.reuse, 0x1, R2 ;  /* 0x00000001454b7824 */ /* 0x040fe200078e0202 */
[-C--:B------:R-:W-:Y:S02]  /*10e0*/  IADD3 R74, P0, PT, R69, R3.reuse, RZ ;  /* 0x00000003454a7210 */ /* 0x080fe40007f1e0ff */
[----:B------:R-:W-:Y:S01]  /*10f0*/  LEA.HI.X R73, R68, UR5, R71, 0x2, P1 ;  /* 0x0000000544497c11 */ /* 0x000fe200088f1447 */
[--C-:B------:R-:W-:Y:S01]  /*1100*/  IMAD.X R78, RZ, RZ, R0.reuse, P2 ;  /* 0x000000ffff4e7224 */ /* 0x100fe200010e0600 */
[C---:B------:R-:W-:Y:S01]  /*1110*/  LEA R76, P1, R77.reuse, UR4, 0x2 ;  /* 0x000000044d4c7c11 */ /* 0x040fe2000f8210ff */
[----:B------:R-:W-:Y:S01]  /*1120*/  IMAD.X R79, RZ, RZ, R0, P0 ;  /* 0x000000ffff4f7224 */ /* 0x000fe200000e0600 */
[----:B------:R-:W-:Y:S01]  /*1130*/  LEA R68, P0, R74, UR4, 0x2 ;  /* 0x000000044a447c11 */ /* 0x000fe2000f8010ff */
[----:B------:R-:W-:Y:S01]  /*1140*/  IMAD.IADD R71, R70, 0x1, R2 ;  /* 0x0000000146477824 */ /* 0x000fe200078e0202 */
[----:B------:R-:W-:Y:S01]  /*1150*/  LEA.HI.X R77, R77, UR5, R78, 0x2, P1 ;  /* 0x000000054d4d7c11 */ /* 0x000fe200088f144e */
[----:B0-----:R0:W-:Y:S01]  /*1160*/  STG.E.128 desc[UR12][R72.64], R4 ;  /* 0x0000000448007986 */ /* 0x0011e2000c101d0c */
[----:B------:R-:W-:Y:S01]  /*1170*/  LEA.HI.X R69, R74, UR5, R79, 0x2, P0 ;  /* 0x000000054a457c11 */ /* 0x000fe200080f144f */
[C-C-:B------:R-:W-:Y:S01]  /*1180*/  IMAD.IADD R78, R71.reuse, 0x1, R2.reuse ;  /* 0x00000001474e7824 */ /* 0x140fe200078e0202 */
[-C--:B------:R-:W-:Y:S01]  /*1190*/  IADD3 R82, P0, PT, R71, R3.reuse, RZ ;  /* 0x0000000347527210 */ /* 0x080fe20007f1e0ff */
[C---:B------:R-:W-:Y:S01]  /*11a0*/  IMAD.IADD R79, R75.reuse, 0x1, R2 ;  /* 0x000000014b4f7824 */ /* 0x040fe200078e0202 */
[----:B------:R-:W-:Y:S01]  /*11b0*/  IADD3 R80, P1, PT, R75, R3, RZ ;  /* 0x000000034b507210 */ /* 0x000fe20007f3e0ff */
[----:B------:R1:W-:Y:S02]  /*11c0*/  STG.E.128 desc[UR12][R76.64], R12 ;  /* 0x0000000c4c007986 */ /* 0x0003e4000c101d0c */
[----:B------:R-:W-:Y:S01]  /*11d0*/  IMAD.X R83, RZ, RZ, R0, P0 ;  /* 0x000000ffff537224 */ /* 0x000fe200000e0600 */
[----:B------:R-:W-:-:S02]  /*11e0*/  IADD3.X R81, PT, PT, RZ, R0, RZ, P1, !PT ;  /* 0x00000000ff517210 */ /* 0x000fc40000ffe4ff */
[----:B------:R-:W-:Y:S02]  /*11f0*/  LEA R74, P0, R82, UR4, 0x2 ;  /* 0x00000004524a7c11 */ /* 0x000fe4000f8010ff */
[----:B------:R-:W-:Y:S02]  /*1200*/  LEA R70, P1, R80, UR4, 0x2 ;  /* 0x0000000450467c11 */ /* 0x000fe4000f8210ff */
[----:B------:R-:W-:Y:S02]  /*1210*/  LEA.HI.X R75, R82, UR5, R83, 0x2, P0 ;  /* 0x00000005524b7c11 */ /* 0x000fe400080f1453 */
[----:B------:R-:W-:Y:S01]  /*1220*/  LEA.HI.X R71, R80, UR5, R81, 0x2, P1 ;  /* 0x0000000550477c11 */ /* 0x000fe200088f1451 */
[C---:B0-----:R-:W-:Y:S01]  /*1230*/  IMAD.IADD R6, R79.reuse, 0x1, R2 ;  /* 0x000000014f067824 */ /* 0x041fe200078e0202 */
[-C--:B------:R-:W-:Y:S01]  /*1240*/  IADD3 R81, P0, PT, R78, R3.reuse, RZ ;  /* 0x000000034e517210 */ /* 0x080fe20007f1e0ff */
[----:B------:R-:W-:Y:S01]  /*1250*/  IMAD R78, R2, 0xd, R78 ;  /* 0x0000000d024e7824 */ /* 0x000fe200078e024e */
[----:B------:R-:W-:Y:S01]  /*1260*/  IADD3 R80, P1, PT, R79, R3, RZ ;  /* 0x000000034f507210 */ /* 0x000fe20007f3e0ff */
[----:B------:R0:W-:Y:S02]  /*1270*/  STG.E.128 desc[UR12][R74.64], R20 ;  /* 0x000000144a007986 */ /* 0x0001e4000c101d0c */
[--C-:B------:R-:W-:Y:S01]  /*1280*/  IMAD.X R82, RZ, RZ, R0.reuse, P0 ;  /* 0x000000ffff527224 */ /* 0x100fe200000e0600 */
[C---:B------:R-:W-:Y:S01]  /*1290*/  LEA R72, P0, R81.reuse, UR4, 0x2 ;  /* 0x0000000451487c11 */ /* 0x040fe2000f8010ff */
[----:B------:R-:W-:Y:S01]  /*12a0*/  IMAD.X R5, RZ, RZ, R0, P1 ;  /* 0x000000ffff057224 */ /* 0x000fe200008e0600 */
[----:B------:R-:W-:Y:S01]  /*12b0*/  LEA R4, P1, R80, UR4, 0x2 ;  /* 0x0000000450047c11 */ /* 0x000fe2000f8210ff */
[----:B-1----:R-:W-:Y:S01]  /*12c0*/  IMAD.IADD R15, R78, 0x1, R2 ;  /* 0x000000014e0f7824 */ /* 0x002fe200078e0202 */
[----:B------:R-:W-:-:S02]  /*12d0*/  LEA.HI.X R73, R81, UR5, R82, 0x2, P0 ;  /* 0x0000000551497c11 */ /* 0x000fc400080f1452 */
[----:B------:R-:W-:Y:S02]  /*12e0*/  LEA.HI.X R5, R80, UR5, R5, 0x2, P1 ;  /* 0x0000000550057c11 */ /* 0x000fe400088f1405 */
[-C--:B------:R-:W-:Y:S01]  /*12f0*/  IADD3 R79, P0, PT, R6, R3.reuse, RZ ;  /* 0x00000003064f7210 */ /* 0x080fe20007f1e0ff */
[----:B------:R1:W-:Y:S01]  /*1300*/  STG.E.128 desc[UR12][R72.64], R28 ;  /* 0x0000001c48007986 */ /* 0x0003e2000c101d0c */
[C---:B------:R-:W-:Y:S01]  /*1310*/  IADD3 R7, P1, PT, R78.reuse, R3, RZ ;  /* 0x000000034e077210 */ /* 0x040fe20007f3e0ff */
[----:B------:R-:W-:Y:S02]  /*1320*/  VIADD R78, R78, 0x20 ;  /* 0x000000204e4e7836 */ /* 0x000fe40000000000 */
[--C-:B------:R-:W-:Y:S01]  /*1330*/  IMAD.X R76, RZ, RZ, R0.reuse, P0 ;  /* 0x000000ffff4c7224 */ /* 0x100fe200000e0600 */
[----:B------:R-:W-:Y:S01]  /*1340*/  LEA R12, P0, R79, UR4, 0x2 ;  /* 0x000000044f0c7c11 */ /* 0x000fe2000f8010ff */
[----:B------:R-:W-:Y:S01]  /*1350*/  IMAD.X R14, RZ, RZ, R0, P1 ;  /* 0x000000ffff0e7224 */ /* 0x000fe200008e0600 */
[----:B------:R-:W-:Y:S01]  /*1360*/  LEA R6, P1, R7, UR4, 0x2 ;  /* 0x0000000407067c11 */ /* 0x000fe2000f8210ff */
[----:B------:R2:W-:Y:S01]  /*1370*/  STG.E.128 desc[UR12][R68.64], R8 ;  /* 0x0000000844007986 */ /* 0x0005e2000c101d0c */
[----:B------:R-:W-:-:S02]  /*1380*/  LEA.HI.X R13, R79, UR5, R76, 0x2, P0 ;  /* 0x000000054f0d7c11 */ /* 0x000fc400080f144c */
[----:B------:R-:W-:Y:S01]  /*1390*/  LEA.HI.X R7, R7, UR5, R14, 0x2, P1 ;  /* 0x0000000507077c11 */ /* 0x000fe200088f140e */
[----:B------:R-:W-:Y:S01]  /*13a0*/  STG.E.128 desc[UR12][R70.64], R16 ;  /* 0x0000001046007986 */ /* 0x000fe2000c101d0c */
[CC--:B------:R-:W-:Y:S02]  /*13b0*/  IADD3 R76, P0, PT, R15.reuse, R3.reuse, RZ ;  /* 0x000000030f4c7210 */ /* 0x0c0fe40007f1e0ff */
[C---:B0-----:R-:W-:Y:S01]  /*13c0*/  IADD3 R22, P1, PT, R78.reuse, R3, RZ ;  /* 0x000000034e167210 */ /* 0x041fe20007f3e0ff */
[----:B------:R-:W-:Y:S01]  /*13d0*/  IMAD.IADD R78, R78, 0x1, R2 ;  /* 0x000000014e4e7824 */ /* 0x000fe200078e0202 */
[----:B------:R-:W-:Y:S01]  /*13e0*/  IADD3 R23, PT, PT, R15, R2, RZ ;  /* 0x000000020f177210 */ /* 0x000fe20007ffe0ff */
[--C-:B------:R-:W-:Y:S01]  /*13f0*/  IMAD.X R21, RZ, RZ, R0.reuse, P0 ;  /* 0x000000ffff157224 */ /* 0x100fe200000e0600 */
[----:B------:R-:W-:Y:S01]  /*1400*/  LEA R20, P0, R76, UR4, 0x2 ;  /* 0x000000044c147c11 */ /* 0x000fe2000f8010ff */
[----:B------:R-:W-:Y:S01]  /*1410*/  IMAD.X R75, RZ, RZ, R0, P1 ;  /* 0x000000ffff4b7224 */ /* 0x000fe200008e0600 */
[----:B------:R-:W-:Y:S01]  /*1420*/  LEA R14, P1, R22, UR4, 0x2 ;  /* 0x00000004160e7c11 */ /* 0x000fe2000f8210ff */
[----:B-1----:R-:W-:Y:S01]  /*1430*/  IMAD.IADD R28, R23, 0x1, R2 ;  /* 0x00000001171c7824 */ /* 0x002fe200078e0202 */
[----:B------:R-:W-:Y:S01]  /*1440*/  LEA.HI.X R21, R76, UR5, R21, 0x2, P0 ;  /* 0x000000054c157c11 */ /* 0x000fe200080f1415 */
[----:B------:R-:W-:Y:S01]  /*1450*/  STG.E.128 desc[UR12][R4.64], R24 ;  /* 0x0000001804007986 */ /* 0x000fe2000c101d0c */
[----:B------:R-:W-:-:S02]  /*1460*/  LEA.HI.X R15, R22, UR5, R75, 0x2, P1 ;  /* 0x00000005160f7c11 */ /* 0x000fc400088f144b */
[CC--:B------:R-:W-:Y:S01]  /*1470*/  IADD3 R76, P1, PT, R78.reuse, R3.reuse, RZ ;  /* 0x000000034e4c7210 */ /* 0x0c0fe20007f3e0ff */
[----:B------:R-:W-:Y:S01]  /*1480*/  IMAD.IADD R78, R78, 0x1, R2 ;  /* 0x000000014e4e7824 */ /* 0x000fe200078e0202 */
[-C--:B------:R-:W-:Y:S01]  /*1490*/  IADD3 R75, P0, PT, R23, R3.reuse, RZ ;  /* 0x00000003174b7210 */ /* 0x080fe20007f1e0ff */
[----:B------:R-:W-:Y:S02]  /*14a0*/  STG.E.128 desc[UR12][R12.64], R32 ;  /* 0x000000200c007986 */ /* 0x000fe4000c101d0c */
[--C-:B------:R-:W-:Y:S01]  /*14b0*/  IMAD.X R29, RZ, RZ, R0.reuse, P1 ;  /* 0x000000ffff1d7224 */ /* 0x100fe200008e0600 */
[----:B------:R-:W-:Y:S01]  /*14c0*/  LEA R22, P1, R76, UR4, 0x2 ;  /* 0x000000044c167c11 */ /* 0x000fe2000f8210ff */
[----:B------:R-:W-:Y:S01]  /*14d0*/  IMAD.X R80, RZ, RZ, R0, P0 ;  /* 0x000000ffff507224 */ /* 0x000fe200000e0600 */
[----:B------:R-:W-:Y:S01]  /*14e0*/  LEA R74, P0, R75, UR4, 0x2 ;  /* 0x000000044b4a7c11 */ /* 0x000fe2000f8010ff */
[----:B------:R-:W-:Y:S01]  /*14f0*/  IMAD.IADD R2, R78, 0x1, R2 ;  /* 0x000000014e027824 */ /* 0x000fe200078e0202 */
[----:B------:R-:W-:Y:S01]  /*1500*/  LEA.HI.X R23, R76, UR5, R29, 0x2, P1 ;  /* 0x000000054c177c11 */ /* 0x000fe200088f141d */
[----:B------:R-:W-:Y:S01]  /*1510*/  STG.E.128 desc[UR12][R6.64], R36 ;  /* 0x0000002406007986 */ /* 0x000fe2000c101d0c */
[----:B------:R-:W-:-:S02]  /*1520*/  IADD3 R28, P1, PT, R28, R3, RZ ;  /* 0x000000031c1c7210 */ /* 0x000fc40007f3e0ff */
[----:B------:R-:W-:Y:S01]  /*1530*/  LEA.HI.X R75, R75, UR5, R80, 0x2, P0 ;  /* 0x000000054b4b7c11 */ /* 0x000fe200080f1450 */
[----:B------:R-:W-:Y:S01]  /*1540*/  STG.E.128 desc[UR12][R20.64], R44 ;  /* 0x0000002c14007986 */ /* 0x000fe2000c101d0c */
[-C--:B------:R-:W-:Y:S02]  /*1550*/  IADD3 R78, P2, PT, R78, R3.reuse, RZ ;  /* 0x000000034e4e7210 */ /* 0x080fe40007f5e0ff */
[----:B--2---:R-:W-:Y:S01]  /*1560*/  IADD3 R11, P0, PT, R2, R3, RZ ;  /* 0x00000003020b7210 */ /* 0x004fe20007f1e0ff */
[--C-:B------:R-:W-:Y:S01]  /*1570*/  IMAD.X R3, RZ, RZ, R0.reuse, P1 ;  /* 0x000000ffff037224 */ /* 0x100fe200008e0600 */
[----:B------:R-:W-:Y:S01]  /*1580*/  LEA R2, P1, R28, UR4, 0x2 ;  /* 0x000000041c027c11 */ /* 0x000fe2000f8210ff */
[--C-:B------:R-:W-:Y:S01]  /*1590*/  IMAD.X R9, RZ, RZ, R0.reuse, P2 ;  /* 0x000000ffff097224 */ /* 0x100fe200010e0600 */
[----:B------:R-:W-:Y:S01]  /*15a0*/  LEA R8, P2, R78, UR4, 0x2 ;  /* 0x000000044e087c11 */ /* 0x000fe2000f8410ff */
[----:B------:R-:W-:Y:S01]  /*15b0*/  IMAD.X R0, RZ, RZ, R0, P0 ;  /* 0x000000ffff007224 */ /* 0x000fe200000e0600 */
[----:B------:R-:W-:Y:S01]  /*15c0*/  LEA.HI.X R3, R28, UR5, R3, 0x2, P1 ;  /* 0x000000051c037c11 */ /* 0x000fe200088f1403 */
[----:B------:R-:W-:Y:S01]  /*15d0*/  STG.E.128 desc[UR12][R74.64], R52 ;  /* 0x000000344a007986 */ /* 0x000fe2000c101d0c */
[----:B------:R-:W-:-:S02]  /*15e0*/  LEA R10, P0, R11, UR4, 0x2 ;  /* 0x000000040b0a7c11 */ /* 0x000fc4000f8010ff */
[----:B------:R-:W-:Y:S01]  /*15f0*/  LEA.HI.X R9, R78, UR5, R9, 0x2, P2 ;  /* 0x000000054e097c11 */ /* 0x000fe200090f1409 */
[----:B------:R-:W-:Y:S01]  /*1600*/  STG.E.128 desc[UR12][R2.64], R60 ;  /* 0x0000003c02007986 */ /* 0x000fe2000c101d0c */
[----:B------:R-:W-:-:S03]  /*1610*/  LEA.HI.X R11, R11, UR5, R0, 0x2, P0 ;  /* 0x000000050b0b7c11 */ /* 0x000fc600080f1400 */
[----:B------:R-:W-:Y:S04]  /*1620*/  STG.E.128 desc[UR12][R14.64], R40 ;  /* 0x000000280e007986 */ /* 0x000fe8000c101d0c */
[----:B------:R-:W-:Y:S04]  /*1630*/  STG.E.128 desc[UR12][R22.64], R48 ;  /* 0x0000003016007986 */ /* 0x000fe8000c101d0c */
[----:B------:R-:W-:Y:S04]  /*1640*/  STG.E.128 desc[UR12][R8.64], R56 ;  /* 0x0000003808007986 */ /* 0x000fe8000c101d0c */
[----:B------:R-:W-:Y:S01]  /*1650*/  STG.E.128 desc[UR12][R10.64], R64 ;  /* 0x000000400a007986 */ /* 0x000fe2000c101d0c */
[----:B------:R-:W-:Y:S05]  /*1660*/  EXIT ;  /* 0x000000000000794d */ /* 0x000fea0003800000 */
.L_x_3:
[----:B------:R-:W-:-:S00]  /*1670*/  BRA `(.L_x_3) ;  /* 0xfffffffc00fc7947 */ /* 0x000fc0000383ffff */
[----:B------:R-:W-:-:S00]  /*1680*/  NOP ;  /* 0x0000000000007918 */ /* 0x000fc00000000000 */
[----:B------:R-:W-:-:S00]  /*1690*/  NOP ;  /* 0x0000000000007918 */ /* 0x000fc00000000000 */
[----:B------:R-:W-:-:S00]  /*16a0*/  NOP ;  /* 0x0000000000007918 */ /* 0x000fc00000000000 */
[----:B------:R-:W-:-:S00]  /*16b0*/  NOP ;  /* 0x0000000000007918 */ /* 0x000fc00000000000 */
[----:B------:R-:W-:-:S00]  /*16c0*/  NOP ;  /* 0x0000000000007918 */ /* 0x000fc00000000000 */
[----:B------:R-:W-:-:S00]  /*16d0*/  NOP ;  /* 0x0000000000007918 */ /* 0x000fc00000000000 */
[----:B------:R-:W-:-:S00]  /*16e0*/  NOP ;  /* 0x0000000000007918 */ /* 0x000fc00000000000 */
[----:B------:R-:W-:-:S00]  /*16f0*/  NOP ;  /* 0x0000000000007918 */ /* 0x000fc00000000000 */
.L_x_4:


//--------------------- .nv.shared._Z27sgemm_smem_warp_tiling_vec4ILi128ELi128ELi4ELi4ELi32ELi64ELi32ELi2ELi2EEviiifPKfS1_fPf --------------------------
	.section	.nv.shared._Z27sgemm_smem_warp_tiling_vec4ILi128ELi128ELi4ELi4ELi32ELi64ELi32ELi2ELi2EEviiifPKfS1_fPf,"aw",@nobits
	.sectionflags	@""
	.align	4
.nv.shared._Z27sgemm_smem_warp_tiling_vec4ILi128ELi128ELi4ELi4ELi32ELi64ELi32ELi2ELi2EEviiifPKfS1_fPf:
	.zero		33792


//--------------------- .nv.shared.reserved.0     --------------------------
	.section	.nv.shared.reserved.0,"aw",@nobits
	.weak		__nv_reservedSMEM_offset_0_alias
	.size		__nv_reservedSMEM_offset_0_alias, 0, 64
	.other		__nv_reservedSMEM_offset_0_alias,@"STO_CUDA_RESERVED_SHARED STV_DEFAULT"
__nv_reservedSMEM_offset_0_alias:
	.zero		0
	.zero		64


//--------------------- .nv.constant0._Z27sgemm_smem_warp_tiling_vec4ILi128ELi128ELi4ELi4ELi32ELi64ELi32ELi2ELi2EEviiifPKfS1_fPf --------------------------
	.section	.nv.constant0._Z27sgemm_smem_warp_tiling_vec4ILi128ELi128ELi4ELi4ELi32ELi64ELi32ELi2ELi2EEviiifPKfS1_fPf,"a",@progbits
	.sectionflags	@""
	.align	4
.nv.constant0._Z27sgemm_smem_warp_tiling_vec4ILi128ELi128ELi4ELi4ELi32ELi64ELi32ELi2ELi2EEviiifPKfS1_fPf:
	.zero		944


//--------------------- SYMBOLS --------------------------

	.type		.nv.reservedSmem.offset0,@object
	.size		.nv.reservedSmem.offset0,0x4
	.type		.nv.reservedSmem.cap,@object
	.size		.nv.reservedSmem.cap,0x4
